//
// Generated by NVIDIA NVVM Compiler
//
// Compiler Build ID: CL-36424714
// Cuda compilation tools, release 13.0, V13.0.88
// Based on NVVM 20.0.0
//

.version 9.0
.target sm_100
.address_size 64

	// .globl	_Z13addMatrices_BPfS_S_i

.visible .entry _Z13addMatrices_BPfS_S_i(
	.param .u64 .ptr .align 1 _Z13addMatrices_BPfS_S_i_param_0,
	.param .u64 .ptr .align 1 _Z13addMatrices_BPfS_S_i_param_1,
	.param .u64 .ptr .align 1 _Z13addMatrices_BPfS_S_i_param_2,
	.param .u32 _Z13addMatrices_BPfS_S_i_param_3
)
{
	.reg .pred 	%p<2>;
	.reg .b32 	%r<12>;
	.reg .b32 	%f<4>;
	.reg .b64 	%rd<11>;

	ld.param.u64 	%rd1, [_Z13addMatrices_BPfS_S_i_param_0];
	ld.param.u64 	%rd2, [_Z13addMatrices_BPfS_S_i_param_1];
	ld.param.u64 	%rd3, [_Z13addMatrices_BPfS_S_i_param_2];
	ld.param.u32 	%r3, [_Z13addMatrices_BPfS_S_i_param_3];
	mov.u32 	%r4, %tid.y;
	mov.u32 	%r5, %ctaid.y;
	mov.u32 	%r6, %ntid.y;
	mad.lo.s32 	%r1, %r5, %r6, %r4;
	mov.u32 	%r7, %tid.x;
	mov.u32 	%r8, %ctaid.x;
	mov.u32 	%r9, %ntid.x;
	mad.lo.s32 	%r2, %r8, %r9, %r7;
	max.s32 	%r10, %r1, %r2;
	setp.ge.s32 	%p1, %r10, %r3;
	@%p1 bra 	$L__BB0_2;
	cvta.to.global.u64 	%rd4, %rd1;
	cvta.to.global.u64 	%rd5, %rd2;
	cvta.to.global.u64 	%rd6, %rd3;
	mad.lo.s32 	%r11, %r3, %r1, %r2;
	mul.wide.s32 	%rd7, %r11, 4;
	add.s64 	%rd8, %rd4, %rd7;
	ld.global.f32 	%f1, [%rd8];
	add.s64 	%rd9, %rd5, %rd7;
	ld.global.f32 	%f2, [%rd9];
	add.f32 	%f3, %f1, %f2;
	add.s64 	%rd10, %rd6, %rd7;
	st.global.f32 	[%rd10], %f3;
$L__BB0_2:
	ret;

}
	// .globl	_Z13addMatrices_CPfS_S_i
.visible .entry _Z13addMatrices_CPfS_S_i(
	.param .u64 .ptr .align 1 _Z13addMatrices_CPfS_S_i_param_0,
	.param .u64 .ptr .align 1 _Z13addMatrices_CPfS_S_i_param_1,
	.param .u64 .ptr .align 1 _Z13addMatrices_CPfS_S_i_param_2,
	.param .u32 _Z13addMatrices_CPfS_S_i_param_3
)
{
	.reg .pred 	%p<12>;
	.reg .b32 	%r<31>;
	.reg .b32 	%f<88>;
	.reg .b64 	%rd<56>;

	ld.param.u64 	%rd22, [_Z13addMatrices_CPfS_S_i_param_0];
	ld.param.u64 	%rd23, [_Z13addMatrices_CPfS_S_i_param_1];
	ld.param.u64 	%rd24, [_Z13addMatrices_CPfS_S_i_param_2];
	ld.param.u32 	%r18, [_Z13addMatrices_CPfS_S_i_param_3];
	cvta.to.global.u64 	%rd1, %rd24;
	cvta.to.global.u64 	%rd2, %rd23;
	cvta.to.global.u64 	%rd3, %rd22;
	mov.u32 	%r19, %tid.y;
	mov.u32 	%r20, %ctaid.y;
	mov.u32 	%r21, %ntid.y;
	mad.lo.s32 	%r1, %r20, %r21, %r19;
	setp.ge.s32 	%p1, %r1, %r18;
	setp.lt.s32 	%p2, %r18, 1;
	or.pred  	%p3, %p1, %p2;
	@%p3 bra 	$L__BB1_13;
	mul.lo.s32 	%r2, %r18, %r1;
	and.b32  	%r3, %r18, 15;
	setp.lt.u32 	%p4, %r18, 16;
	mov.b32 	%r28, 0;
	@%p4 bra 	$L__BB1_4;
	and.b32  	%r28, %r18, 2147483632;
	neg.s32 	%r26, %r28;
	mul.wide.u32 	%rd25, %r2, 4;
	add.s64 	%rd26, %rd25, 32;
	add.s64 	%rd52, %rd1, %rd26;
	add.s64 	%rd51, %rd2, %rd26;
	add.s64 	%rd50, %rd3, %rd26;
$L__BB1_3:
	.pragma "nounroll";
	ld.global.f32 	%f1, [%rd50+-32];
	ld.global.f32 	%f2, [%rd51+-32];
	add.f32 	%f3, %f1, %f2;
	st.global.f32 	[%rd52+-32], %f3;
	ld.global.f32 	%f4, [%rd50+-28];
	ld.global.f32 	%f5, [%rd51+-28];
	add.f32 	%f6, %f4, %f5;
	st.global.f32 	[%rd52+-28], %f6;
	ld.global.f32 	%f7, [%rd50+-24];
	ld.global.f32 	%f8, [%rd51+-24];
	add.f32 	%f9, %f7, %f8;
	st.global.f32 	[%rd52+-24], %f9;
	ld.global.f32 	%f10, [%rd50+-20];
	ld.global.f32 	%f11, [%rd51+-20];
	add.f32 	%f12, %f10, %f11;
	st.global.f32 	[%rd52+-20], %f12;
	ld.global.f32 	%f13, [%rd50+-16];
	ld.global.f32 	%f14, [%rd51+-16];
	add.f32 	%f15, %f13, %f14;
	st.global.f32 	[%rd52+-16], %f15;
	ld.global.f32 	%f16, [%rd50+-12];
	ld.global.f32 	%f17, [%rd51+-12];
	add.f32 	%f18, %f16, %f17;
	st.global.f32 	[%rd52+-12], %f18;
	ld.global.f32 	%f19, [%rd50+-8];
	ld.global.f32 	%f20, [%rd51+-8];
	add.f32 	%f21, %f19, %f20;
	st.global.f32 	[%rd52+-8], %f21;
	ld.global.f32 	%f22, [%rd50+-4];
	ld.global.f32 	%f23, [%rd51+-4];
	add.f32 	%f24, %f22, %f23;
	st.global.f32 	[%rd52+-4], %f24;
	ld.global.f32 	%f25, [%rd50];
	ld.global.f32 	%f26, [%rd51];
	add.f32 	%f27, %f25, %f26;
	st.global.f32 	[%rd52], %f27;
	ld.global.f32 	%f28, [%rd50+4];
	ld.global.f32 	%f29, [%rd51+4];
	add.f32 	%f30, %f28, %f29;
	st.global.f32 	[%rd52+4], %f30;
	ld.global.f32 	%f31, [%rd50+8];
	ld.global.f32 	%f32, [%rd51+8];
	add.f32 	%f33, %f31, %f32;
	st.global.f32 	[%rd52+8], %f33;
	ld.global.f32 	%f34, [%rd50+12];
	ld.global.f32 	%f35, [%rd51+12];
	add.f32 	%f36, %f34, %f35;
	st.global.f32 	[%rd52+12], %f36;
	ld.global.f32 	%f37, [%rd50+16];
	ld.global.f32 	%f38, [%rd51+16];
	add.f32 	%f39, %f37, %f38;
	st.global.f32 	[%rd52+16], %f39;
	ld.global.f32 	%f40, [%rd50+20];
	ld.global.f32 	%f41, [%rd51+20];
	add.f32 	%f42, %f40, %f41;
	st.global.f32 	[%rd52+20], %f42;
	ld.global.f32 	%f43, [%rd50+24];
	ld.global.f32 	%f44, [%rd51+24];
	add.f32 	%f45, %f43, %f44;
	st.global.f32 	[%rd52+24], %f45;
	ld.global.f32 	%f46, [%rd50+28];
	ld.global.f32 	%f47, [%rd51+28];
	add.f32 	%f48, %f46, %f47;
	st.global.f32 	[%rd52+28], %f48;
	add.s32 	%r26, %r26, 16;
	add.s64 	%rd52, %rd52, 64;
	add.s64 	%rd51, %rd51, 64;
	add.s64 	%rd50, %rd50, 64;
	setp.ne.s32 	%p5, %r26, 0;
	@%p5 bra 	$L__BB1_3;
$L__BB1_4:
	setp.eq.s32 	%p6, %r3, 0;
	@%p6 bra 	$L__BB1_13;
	and.b32  	%r9, %r18, 7;
	setp.lt.u32 	%p7, %r3, 8;
	@%p7 bra 	$L__BB1_7;
	add.s32 	%r23, %r28, %r2;
	mul.wide.u32 	%rd27, %r23, 4;
	add.s64 	%rd28, %rd3, %rd27;
	ld.global.f32 	%f49, [%rd28];
	add.s64 	%rd29, %rd2, %rd27;
	ld.global.f32 	%f50, [%rd29];
	add.f32 	%f51, %f49, %f50;
	add.s64 	%rd30, %rd1, %rd27;
	st.global.f32 	[%rd30], %f51;
	cvt.u64.u32 	%rd31, %r2;
	cvt.u64.u32 	%rd32, %r28;
	add.s64 	%rd33, %rd32, %rd31;
	shl.b64 	%rd34, %rd33, 2;
	add.s64 	%rd35, %rd3, %rd34;
	ld.global.f32 	%f52, [%rd35+4];
	add.s64 	%rd36, %rd2, %rd34;
	ld.global.f32 	%f53, [%rd36+4];
	add.f32 	%f54, %f52, %f53;
	add.s64 	%rd37, %rd1, %rd34;
	st.global.f32 	[%rd37+4], %f54;
	ld.global.f32 	%f55, [%rd35+8];
	ld.global.f32 	%f56, [%rd36+8];
	add.f32 	%f57, %f55, %f56;
	st.global.f32 	[%rd37+8], %f57;
	ld.global.f32 	%f58, [%rd35+12];
	ld.global.f32 	%f59, [%rd36+12];
	add.f32 	%f60, %f58, %f59;
	st.global.f32 	[%rd37+12], %f60;
	ld.global.f32 	%f61, [%rd35+16];
	ld.global.f32 	%f62, [%rd36+16];
	add.f32 	%f63, %f61, %f62;
	st.global.f32 	[%rd37+16], %f63;
	ld.global.f32 	%f64, [%rd35+20];
	ld.global.f32 	%f65, [%rd36+20];
	add.f32 	%f66, %f64, %f65;
	st.global.f32 	[%rd37+20], %f66;
	ld.global.f32 	%f67, [%rd35+24];
	ld.global.f32 	%f68, [%rd36+24];
	add.f32 	%f69, %f67, %f68;
	st.global.f32 	[%rd37+24], %f69;
	ld.global.f32 	%f70, [%rd35+28];
	ld.global.f32 	%f71, [%rd36+28];
	add.f32 	%f72, %f70, %f71;
	st.global.f32 	[%rd37+28], %f72;
	add.s32 	%r28, %r28, 8;
$L__BB1_7:
	setp.eq.s32 	%p8, %r9, 0;
	@%p8 bra 	$L__BB1_13;
	and.b32  	%r12, %r18, 3;
	setp.lt.u32 	%p9, %r9, 4;
	@%p9 bra 	$L__BB1_10;
	add.s32 	%r24, %r28, %r2;
	mul.wide.u32 	%rd38, %r24, 4;
	add.s64 	%rd39, %rd3, %rd38;
	ld.global.f32 	%f73, [%rd39];
	add.s64 	%rd40, %rd2, %rd38;
	ld.global.f32 	%f74, [%rd40];
	add.f32 	%f75, %f73, %f74;
	add.s64 	%rd41, %rd1, %rd38;
	st.global.f32 	[%rd41], %f75;
	cvt.u64.u32 	%rd42, %r2;
	cvt.u64.u32 	%rd43, %r28;
	add.s64 	%rd44, %rd43, %rd42;
	shl.b64 	%rd45, %rd44, 2;
	add.s64 	%rd46, %rd3, %rd45;
	ld.global.f32 	%f76, [%rd46+4];
	add.s64 	%rd47, %rd2, %rd45;
	ld.global.f32 	%f77, [%rd47+4];
	add.f32 	%f78, %f76, %f77;
	add.s64 	%rd48, %rd1, %rd45;
	st.global.f32 	[%rd48+4], %f78;
	ld.global.f32 	%f79, [%rd46+8];
	ld.global.f32 	%f80, [%rd47+8];
	add.f32 	%f81, %f79, %f80;
	st.global.f32 	[%rd48+8], %f81;
	ld.global.f32 	%f82, [%rd46+12];
	ld.global.f32 	%f83, [%rd47+12];
	add.f32 	%f84, %f82, %f83;
	st.global.f32 	[%rd48+12], %f84;
	add.s32 	%r28, %r28, 4;
$L__BB1_10:
	setp.eq.s32 	%p10, %r12, 0;
	@%p10 bra 	$L__BB1_13;
	add.s32 	%r25, %r28, %r2;
	mul.wide.u32 	%rd49, %r25, 4;
	add.s64 	%rd55, %rd1, %rd49;
	add.s64 	%rd54, %rd2, %rd49;
	add.s64 	%rd53, %rd3, %rd49;
	neg.s32 	%r30, %r12;
$L__BB1_12:
	.pragma "nounroll";
	ld.global.f32 	%f85, [%rd53];
	ld.global.f32 	%f86, [%rd54];
	add.f32 	%f87, %f85, %f86;
	st.global.f32 	[%rd55], %f87;
	add.s64 	%rd55, %rd55, 4;
	add.s64 	%rd54, %rd54, 4;
	add.s64 	%rd53, %rd53, 4;
	add.s32 	%r30, %r30, 1;
	setp.ne.s32 	%p11, %r30, 0;
	@%p11 bra 	$L__BB1_12;
$L__BB1_13:
	ret;

}
	// .globl	_Z13addMatrices_DPfS_S_i
.visible .entry _Z13addMatrices_DPfS_S_i(
	.param .u64 .ptr .align 1 _Z13addMatrices_DPfS_S_i_param_0,
	.param .u64 .ptr .align 1 _Z13addMatrices_DPfS_S_i_param_1,
	.param .u64 .ptr .align 1 _Z13addMatrices_DPfS_S_i_param_2,
	.param .u32 _Z13addMatrices_DPfS_S_i_param_3
)
{
	.reg .pred 	%p<12>;
	.reg .b32 	%r<38>;
	.reg .b32 	%f<88>;
	.reg .b64 	%rd<101>;

	ld.param.u64 	%rd4, [_Z13addMatrices_DPfS_S_i_param_0];
	ld.param.u64 	%rd5, [_Z13addMatrices_DPfS_S_i_param_1];
	ld.param.u64 	%rd6, [_Z13addMatrices_DPfS_S_i_param_2];
	ld.param.u32 	%r23, [_Z13addMatrices_DPfS_S_i_param_3];
	cvta.to.global.u64 	%rd1, %rd6;
	cvta.to.global.u64 	%rd2, %rd5;
	cvta.to.global.u64 	%rd3, %rd4;
	mov.u32 	%r24, %tid.x;
	mov.u32 	%r25, %ntid.x;
	mov.u32 	%r26, %ctaid.x;
	mad.lo.s32 	%r1, %r25, %r26, %r24;
	setp.ge.s32 	%p1, %r1, %r23;
	setp.lt.s32 	%p2, %r23, 1;
	or.pred  	%p3, %p1, %p2;
	@%p3 bra 	$L__BB2_13;
	add.s32 	%r28, %r23, -1;
	and.b32  	%r2, %r23, 15;
	setp.lt.u32 	%p4, %r28, 15;
	mov.b32 	%r34, 0;
	@%p4 bra 	$L__BB2_4;
	and.b32  	%r34, %r23, 2147483632;
	neg.s32 	%r32, %r34;
	shl.b32 	%r5, %r23, 4;
	mul.wide.u32 	%rd11, %r23, 4;
	mov.u32 	%r31, %r1;
$L__BB2_3:
	.pragma "nounroll";
	mul.wide.s32 	%rd7, %r31, 4;
	add.s64 	%rd8, %rd3, %rd7;
	ld.global.f32 	%f1, [%rd8];
	add.s64 	%rd9, %rd2, %rd7;
	ld.global.f32 	%f2, [%rd9];
	add.f32 	%f3, %f1, %f2;
	add.s64 	%rd10, %rd1, %rd7;
	st.global.f32 	[%rd10], %f3;
	add.s64 	%rd12, %rd8, %rd11;
	ld.global.f32 	%f4, [%rd12];
	add.s64 	%rd13, %rd9, %rd11;
	ld.global.f32 	%f5, [%rd13];
	add.f32 	%f6, %f4, %f5;
	add.s64 	%rd14, %rd10, %rd11;
	st.global.f32 	[%rd14], %f6;
	add.s64 	%rd15, %rd12, %rd11;
	ld.global.f32 	%f7, [%rd15];
	add.s64 	%rd16, %rd13, %rd11;
	ld.global.f32 	%f8, [%rd16];
	add.f32 	%f9, %f7, %f8;
	add.s64 	%rd17, %rd14, %rd11;
	st.global.f32 	[%rd17], %f9;
	add.s64 	%rd18, %rd15, %rd11;
	ld.global.f32 	%f10, [%rd18];
	add.s64 	%rd19, %rd16, %rd11;
	ld.global.f32 	%f11, [%rd19];
	add.f32 	%f12, %f10, %f11;
	add.s64 	%rd20, %rd17, %rd11;
	st.global.f32 	[%rd20], %f12;
	add.s64 	%rd21, %rd18, %rd11;
	ld.global.f32 	%f13, [%rd21];
	add.s64 	%rd22, %rd19, %rd11;
	ld.global.f32 	%f14, [%rd22];
	add.f32 	%f15, %f13, %f14;
	add.s64 	%rd23, %rd20, %rd11;
	st.global.f32 	[%rd23], %f15;
	add.s64 	%rd24, %rd21, %rd11;
	ld.global.f32 	%f16, [%rd24];
	add.s64 	%rd25, %rd22, %rd11;
	ld.global.f32 	%f17, [%rd25];
	add.f32 	%f18, %f16, %f17;
	add.s64 	%rd26, %rd23, %rd11;
	st.global.f32 	[%rd26], %f18;
	add.s64 	%rd27, %rd24, %rd11;
	ld.global.f32 	%f19, [%rd27];
	add.s64 	%rd28, %rd25, %rd11;
	ld.global.f32 	%f20, [%rd28];
	add.f32 	%f21, %f19, %f20;
	add.s64 	%rd29, %rd26, %rd11;
	st.global.f32 	[%rd29], %f21;
	add.s64 	%rd30, %rd27, %rd11;
	ld.global.f32 	%f22, [%rd30];
	add.s64 	%rd31, %rd28, %rd11;
	ld.global.f32 	%f23, [%rd31];
	add.f32 	%f24, %f22, %f23;
	add.s64 	%rd32, %rd29, %rd11;
	st.global.f32 	[%rd32], %f24;
	add.s64 	%rd33, %rd30, %rd11;
	ld.global.f32 	%f25, [%rd33];
	add.s64 	%rd34, %rd31, %rd11;
	ld.global.f32 	%f26, [%rd34];
	add.f32 	%f27, %f25, %f26;
	add.s64 	%rd35, %rd32, %rd11;
	st.global.f32 	[%rd35], %f27;
	add.s64 	%rd36, %rd33, %rd11;
	ld.global.f32 	%f28, [%rd36];
	add.s64 	%rd37, %rd34, %rd11;
	ld.global.f32 	%f29, [%rd37];
	add.f32 	%f30, %f28, %f29;
	add.s64 	%rd38, %rd35, %rd11;
	st.global.f32 	[%rd38], %f30;
	add.s64 	%rd39, %rd36, %rd11;
	ld.global.f32 	%f31, [%rd39];
	add.s64 	%rd40, %rd37, %rd11;
	ld.global.f32 	%f32, [%rd40];
	add.f32 	%f33, %f31, %f32;
	add.s64 	%rd41, %rd38, %rd11;
	st.global.f32 	[%rd41], %f33;
	add.s64 	%rd42, %rd39, %rd11;
	ld.global.f32 	%f34, [%rd42];
	add.s64 	%rd43, %rd40, %rd11;
	ld.global.f32 	%f35, [%rd43];
	add.f32 	%f36, %f34, %f35;
	add.s64 	%rd44, %rd41, %rd11;
	st.global.f32 	[%rd44], %f36;
	add.s64 	%rd45, %rd42, %rd11;
	ld.global.f32 	%f37, [%rd45];
	add.s64 	%rd46, %rd43, %rd11;
	ld.global.f32 	%f38, [%rd46];
	add.f32 	%f39, %f37, %f38;
	add.s64 	%rd47, %rd44, %rd11;
	st.global.f32 	[%rd47], %f39;
	add.s64 	%rd48, %rd45, %rd11;
	ld.global.f32 	%f40, [%rd48];
	add.s64 	%rd49, %rd46, %rd11;
	ld.global.f32 	%f41, [%rd49];
	add.f32 	%f42, %f40, %f41;
	add.s64 	%rd50, %rd47, %rd11;
	st.global.f32 	[%rd50], %f42;
	add.s64 	%rd51, %rd48, %rd11;
	ld.global.f32 	%f43, [%rd51];
	add.s64 	%rd52, %rd49, %rd11;
	ld.global.f32 	%f44, [%rd52];
	add.f32 	%f45, %f43, %f44;
	add.s64 	%rd53, %rd50, %rd11;
	st.global.f32 	[%rd53], %f45;
	add.s64 	%rd54, %rd51, %rd11;
	ld.global.f32 	%f46, [%rd54];
	add.s64 	%rd55, %rd52, %rd11;
	ld.global.f32 	%f47, [%rd55];
	add.f32 	%f48, %f46, %f47;
	add.s64 	%rd56, %rd53, %rd11;
	st.global.f32 	[%rd56], %f48;
	add.s32 	%r32, %r32, 16;
	add.s32 	%r31, %r31, %r5;
	setp.ne.s32 	%p5, %r32, 0;
	@%p5 bra 	$L__BB2_3;
$L__BB2_4:
	setp.eq.s32 	%p6, %r2, 0;
	@%p6 bra 	$L__BB2_13;
	and.b32  	%r11, %r23, 7;
	setp.lt.u32 	%p7, %r2, 8;
	@%p7 bra 	$L__BB2_7;
	mad.lo.s32 	%r29, %r34, %r23, %r1;
	mul.wide.s32 	%rd57, %r29, 4;
	add.s64 	%rd58, %rd3, %rd57;
	ld.global.f32 	%f49, [%rd58];
	add.s64 	%rd59, %rd2, %rd57;
	ld.global.f32 	%f50, [%rd59];
	add.f32 	%f51, %f49, %f50;
	add.s64 	%rd60, %rd1, %rd57;
	st.global.f32 	[%rd60], %f51;
	mul.wide.u32 	%rd61, %r23, 4;
	add.s64 	%rd62, %rd58, %rd61;
	ld.global.f32 	%f52, [%rd62];
	add.s64 	%rd63, %rd59, %rd61;
	ld.global.f32 	%f53, [%rd63];
	add.f32 	%f54, %f52, %f53;
	add.s64 	%rd64, %rd60, %rd61;
	st.global.f32 	[%rd64], %f54;
	add.s64 	%rd65, %rd62, %rd61;
	ld.global.f32 	%f55, [%rd65];
	add.s64 	%rd66, %rd63, %rd61;
	ld.global.f32 	%f56, [%rd66];
	add.f32 	%f57, %f55, %f56;
	add.s64 	%rd67, %rd64, %rd61;
	st.global.f32 	[%rd67], %f57;
	add.s64 	%rd68, %rd65, %rd61;
	ld.global.f32 	%f58, [%rd68];
	add.s64 	%rd69, %rd66, %rd61;
	ld.global.f32 	%f59, [%rd69];
	add.f32 	%f60, %f58, %f59;
	add.s64 	%rd70, %rd67, %rd61;
	st.global.f32 	[%rd70], %f60;
	add.s64 	%rd71, %rd68, %rd61;
	ld.global.f32 	%f61, [%rd71];
	add.s64 	%rd72, %rd69, %rd61;
	ld.global.f32 	%f62, [%rd72];
	add.f32 	%f63, %f61, %f62;
	add.s64 	%rd73, %rd70, %rd61;
	st.global.f32 	[%rd73], %f63;
	add.s64 	%rd74, %rd71, %rd61;
	ld.global.f32 	%f64, [%rd74];
	add.s64 	%rd75, %rd72, %rd61;
	ld.global.f32 	%f65, [%rd75];
	add.f32 	%f66, %f64, %f65;
	add.s64 	%rd76, %rd73, %rd61;
	st.global.f32 	[%rd76], %f66;
	add.s64 	%rd77, %rd74, %rd61;
	ld.global.f32 	%f67, [%rd77];
	add.s64 	%rd78, %rd75, %rd61;
	ld.global.f32 	%f68, [%rd78];
	add.f32 	%f69, %f67, %f68;
	add.s64 	%rd79, %rd76, %rd61;
	st.global.f32 	[%rd79], %f69;
	add.s64 	%rd80, %rd77, %rd61;
	ld.global.f32 	%f70, [%rd80];
	add.s64 	%rd81, %rd78, %rd61;
	ld.global.f32 	%f71, [%rd81];
	add.f32 	%f72, %f70, %f71;
	add.s64 	%rd82, %rd79, %rd61;
	st.global.f32 	[%rd82], %f72;
	add.s32 	%r34, %r34, 8;
$L__BB2_7:
	setp.eq.s32 	%p8, %r11, 0;
	@%p8 bra 	$L__BB2_13;
	and.b32  	%r14, %r23, 3;
	setp.lt.u32 	%p9, %r11, 4;
	@%p9 bra 	$L__BB2_10;
	mad.lo.s32 	%r30, %r34, %r23, %r1;
	mul.wide.s32 	%rd83, %r30, 4;
	add.s64 	%rd84, %rd3, %rd83;
	ld.global.f32 	%f73, [%rd84];
	add.s64 	%rd85, %rd2, %rd83;
	ld.global.f32 	%f74, [%rd85];
	add.f32 	%f75, %f73, %f74;
	add.s64 	%rd86, %rd1, %rd83;
	st.global.f32 	[%rd86], %f75;
	mul.wide.u32 	%rd87, %r23, 4;
	add.s64 	%rd88, %rd84, %rd87;
	ld.global.f32 	%f76, [%rd88];
	add.s64 	%rd89, %rd85, %rd87;
	ld.global.f32 	%f77, [%rd89];
	add.f32 	%f78, %f76, %f77;
	add.s64 	%rd90, %rd86, %rd87;
	st.global.f32 	[%rd90], %f78;
	add.s64 	%rd91, %rd88, %rd87;
	ld.global.f32 	%f79, [%rd91];
	add.s64 	%rd92, %rd89, %rd87;
	ld.global.f32 	%f80, [%rd92];
	add.f32 	%f81, %f79, %f80;
	add.s64 	%rd93, %rd90, %rd87;
	st.global.f32 	[%rd93], %f81;
	add.s64 	%rd94, %rd91, %rd87;
	ld.global.f32 	%f82, [%rd94];
	add.s64 	%rd95, %rd92, %rd87;
	ld.global.f32 	%f83, [%rd95];
	add.f32 	%f84, %f82, %f83;
	add.s64 	%rd96, %rd93, %rd87;
	st.global.f32 	[%rd96], %f84;
	add.s32 	%r34, %r34, 4;
$L__BB2_10:
	setp.eq.s32 	%p10, %r14, 0;
	@%p10 bra 	$L__BB2_13;
	mad.lo.s32 	%r37, %r34, %r23, %r1;
	neg.s32 	%r36, %r14;
$L__BB2_12:
	.pragma "nounroll";
	mul.wide.s32 	%rd97, %r37, 4;
	add.s64 	%rd98, %rd1, %rd97;
	add.s64 	%rd99, %rd2, %rd97;
	add.s64 	%rd100, %rd3, %rd97;
	ld.global.f32 	%f85, [%rd100];
	ld.global.f32 	%f86, [%rd99];
	add.f32 	%f87, %f85, %f86;
	st.global.f32 	[%rd98], %f87;
	add.s32 	%r37, %r37, %r23;
	add.s32 	%r36, %r36, 1;
	setp.ne.s32 	%p11, %r36, 0;
	@%p11 bra 	$L__BB2_12;
$L__BB2_13:
	ret;

}


// ===== COMPILED SASS (sm_100) =====

	.target	sm_100

	.elftype	@"ET_EXEC"


//--------------------- .note.nv.tkinfo           --------------------------
	.section	.note.nv.tkinfo,"",@"SHT_NOTE"
	.sectionflags	@"SHF_NOTE_NV_TKINFO"
	.tkinfo
        /*0018*/ 	.word	0x00000002
        /*0030*/ 	.string	""
        /*0030*/ 	.string	"ptxas"
        /*0030*/ 	.string	"Cuda compilation tools, release 13.0, V13.0.88"
        /*0030*/ 	.string	"Build cuda_13.0.r13.0/compiler.36424714_0"
        /*0030*/ 	.string	"-arch sm_100 -m 64 "



//--------------------- .note.nv.cuinfo           --------------------------
	.section	.note.nv.cuinfo,"",@"SHT_NOTE"
	.sectionflags	@"SHF_NOTE_NV_CUINFO"
        /*0018*/ 	.short	0x0002
        /*001a*/ 	.short	0x0064
        /*001c*/ 	.short	0x0082
	.zero		2


//--------------------- .nv.info                  --------------------------
	.section	.nv.info,"",@"SHT_CUDA_INFO"
	.align	4


	//----- nvinfo : EIATTR_REGCOUNT
	.align		4
        /*0000*/ 	.byte	0x04, 0x2f
        /*0002*/ 	.short	(.L_1 - .L_0)
	.align		4
.L_0:
        /*0004*/ 	.word	index@(_Z13addMatrices_BPfS_S_i)
        /*0008*/ 	.word	0x0000000c


	//----- nvinfo : EIATTR_FRAME_SIZE
	.align		4
.L_1:
        /*000c*/ 	.byte	0x04, 0x11
        /*000e*/ 	.short	(.L_3 - .L_2)
	.align		4
.L_2:
        /*0010*/ 	.word	index@(_Z13addMatrices_BPfS_S_i)
        /*0014*/ 	.word	0x00000000


	//----- nvinfo : EIATTR_REGCOUNT
	.align		4
.L_3:
        /*0018*/ 	.byte	0x04, 0x2f
        /*001a*/ 	.short	(.L_5 - .L_4)
	.align		4
.L_4:
        /*001c*/ 	.word	index@(_Z13addMatrices_CPfS_S_i)
        /*0020*/ 	.word	0x00000014


	//----- nvinfo : EIATTR_FRAME_SIZE
	.align		4
.L_5:
        /*0024*/ 	.byte	0x04, 0x11
        /*0026*/ 	.short	(.L_7 - .L_6)
	.align		4
.L_6:
        /*0028*/ 	.word	index@(_Z13addMatrices_CPfS_S_i)
        /*002c*/ 	.word	0x00000000


	//----- nvinfo : EIATTR_REGCOUNT
	.align		4
.L_7:
        /*0030*/ 	.byte	0x04, 0x2f
        /*0032*/ 	.short	(.L_9 - .L_8)
	.align		4
.L_8:
        /*0034*/ 	.word	index@(_Z13addMatrices_DPfS_S_i)
        /*0038*/ 	.word	0x0000001c


	//----- nvinfo : EIATTR_FRAME_SIZE
	.align		4
.L_9:
        /*003c*/ 	.byte	0x04, 0x11
        /*003e*/ 	.short	(.L_11 - .L_10)
	.align		4
.L_10:
        /*0040*/ 	.word	index@(_Z13addMatrices_DPfS_S_i)
        /*0044*/ 	.word	0x00000000


	//----- nvinfo : EIATTR_MIN_STACK_SIZE
	.align		4
.L_11:
        /*0048*/ 	.byte	0x04, 0x12
        /*004a*/ 	.short	(.L_13 - .L_12)
	.align		4
.L_12:
        /*004c*/ 	.word	index@(_Z13addMatrices_DPfS_S_i)
        /*0050*/ 	.word	0x00000000


	//----- nvinfo : EIATTR_MIN_STACK_SIZE
	.align		4
.L_13:
        /*0054*/ 	.byte	0x04, 0x12
        /*0056*/ 	.short	(.L_15 - .L_14)
	.align		4
.L_14:
        /*0058*/ 	.word	index@(_Z13addMatrices_CPfS_S_i)
        /*005c*/ 	.word	0x00000000


	//----- nvinfo : EIATTR_MIN_STACK_SIZE
	.align		4
.L_15:
        /*0060*/ 	.byte	0x04, 0x12
        /*0062*/ 	.short	(.L_17 - .L_16)
	.align		4
.L_16:
        /*0064*/ 	.word	index@(_Z13addMatrices_BPfS_S_i)
        /*0068*/ 	.word	0x00000000
.L_17:


//--------------------- .nv.compat                --------------------------
	.section	.nv.compat,"",@"SHT_CUDA_COMPAT_INFO"
	.align	4
        /*0000*/ 	.byte	0x02, 0x09, 0x00, 0x00, 0x02, 0x02, 0x01, 0x00, 0x02, 0x05, 0x05, 0x00, 0x03, 0x07, 0x01, 0x01
        /*0010*/ 	.byte	0x02, 0x03, 0x00, 0x00, 0x02, 0x06, 0x01, 0x00, 0x04, 0x0b, 0x08, 0x00, 0x09, 0x00, 0x00, 0x00
        /*0020*/ 	.byte	0x00, 0x00, 0x00, 0x00


//--------------------- .nv.info._Z13addMatrices_DPfS_S_i --------------------------
	.section	.nv.info._Z13addMatrices_DPfS_S_i,"",@"SHT_CUDA_INFO"
	.sectionflags	@""
	.align	4


	//----- nvinfo : EIATTR_CUDA_API_VERSION
	.align		4
        /*0000*/ 	.byte	0x04, 0x37
        /*0002*/ 	.short	(.L_19 - .L_18)
.L_18:
        /*0004*/ 	.word	0x00000082


	//----- nvinfo : EIATTR_KPARAM_INFO
	.align		4
.L_19:
        /*0008*/ 	.byte	0x04, 0x17
        /*000a*/ 	.short	(.L_21 - .L_20)
.L_20:
        /*000c*/ 	.word	0x00000000
        /*0010*/ 	.short	0x0003
        /*0012*/ 	.short	0x0018
        /*0014*/ 	.byte	0x00, 0xf0, 0x11, 0x00


	//----- nvinfo : EIATTR_KPARAM_INFO
	.align		4
.L_21:
        /*0018*/ 	.byte	0x04, 0x17
        /*001a*/ 	.short	(.L_23 - .L_22)
.L_22:
        /*001c*/ 	.word	0x00000000
        /*0020*/ 	.short	0x0002
        /*0022*/ 	.short	0x0010
        /*0024*/ 	.byte	0x00, 0xf5, 0x21, 0x00


	//----- nvinfo : EIATTR_KPARAM_INFO
	.align		4
.L_23:
        /*0028*/ 	.byte	0x04, 0x17
        /*002a*/ 	.short	(.L_25 - .L_24)
.L_24:
        /*002c*/ 	.word	0x00000000
        /*0030*/ 	.short	0x0001
        /*0032*/ 	.short	0x0008
        /*0034*/ 	.byte	0x00, 0xf5, 0x21, 0x00


	//----- nvinfo : EIATTR_KPARAM_INFO
	.align		4
.L_25:
        /*0038*/ 	.byte	0x04, 0x17
        /*003a*/ 	.short	(.L_27 - .L_26)
.L_26:
        /*003c*/ 	.word	0x00000000
        /*0040*/ 	.short	0x0000
        /*0042*/ 	.short	0x0000
        /*0044*/ 	.byte	0x00, 0xf5, 0x21, 0x00


	//----- nvinfo : EIATTR_SPARSE_MMA_MASK
	.align		4
.L_27:
        /*0048*/ 	.byte	0x03, 0x50
        /*004a*/ 	.short	0x0000


	//----- nvinfo : EIATTR_MAXREG_COUNT
	.align		4
        /*004c*/ 	.byte	0x03, 0x1b
        /*004e*/ 	.short	0x00ff


	//----- nvinfo : EIATTR_MERCURY_ISA_VERSION
	.align		4
        /*0050*/ 	.byte	0x03, 0x5f
        /*0052*/ 	.short	0x0101


	//----- nvinfo : EIATTR_VRC_CTA_INIT_COUNT
	.align		4
        /*0054*/ 	.byte	0x02, 0x4a
	.zero		1
	.zero		1


	//----- nvinfo : EIATTR_EXIT_INSTR_OFFSETS
	.align		4
        /*0058*/ 	.byte	0x04, 0x1c
        /*005a*/ 	.short	(.L_29 - .L_28)


	//   ....[0]....
.L_28:
        /*005c*/ 	.word	0x00000080


	//   ....[1]....
        /*0060*/ 	.word	0x000008a0


	//   ....[2]....
        /*0064*/ 	.word	0x00000cc0


	//   ....[3]....
        /*0068*/ 	.word	0x00000f20


	//   ....[4]....
        /*006c*/ 	.word	0x00001030


	//----- nvinfo : EIATTR_CBANK_PARAM_SIZE
	.align		4
.L_29:
        /*0070*/ 	.byte	0x03, 0x19
        /*0072*/ 	.short	0x001c


	//----- nvinfo : EIATTR_PARAM_CBANK
	.align		4
        /*0074*/ 	.byte	0x04, 0x0a
        /*0076*/ 	.short	(.L_31 - .L_30)
	.align		4
.L_30:
        /*0078*/ 	.word	index@(.nv.constant0._Z13addMatrices_DPfS_S_i)
        /*007c*/ 	.short	0x0380
        /*007e*/ 	.short	0x001c


	//----- nvinfo : EIATTR_SW_WAR
	.align		4
.L_31:
        /*0080*/ 	.byte	0x04, 0x36
        /*0082*/ 	.short	(.L_33 - .L_32)
.L_32:
        /*0084*/ 	.word	0x00000008
.L_33:


//--------------------- .nv.info._Z13addMatrices_CPfS_S_i --------------------------
	.section	.nv.info._Z13addMatrices_CPfS_S_i,"",@"SHT_CUDA_INFO"
	.sectionflags	@""
	.align	4


	//----- nvinfo : EIATTR_CUDA_API_VERSION
	.align		4
        /*0000*/ 	.byte	0x04, 0x37
        /*0002*/ 	.short	(.L_35 - .L_34)
.L_34:
        /*0004*/ 	.word	0x00000082


	//----- nvinfo : EIATTR_KPARAM_INFO
	.align		4
.L_35:
        /*0008*/ 	.byte	0x04, 0x17
        /*000a*/ 	.short	(.L_37 - .L_36)
.L_36:
        /*000c*/ 	.word	0x00000000
        /*0010*/ 	.short	0x0003
        /*0012*/ 	.short	0x0018
        /*0014*/ 	.byte	0x00, 0xf0, 0x11, 0x00


	//----- nvinfo : EIATTR_KPARAM_INFO
	.align		4
.L_37:
        /*0018*/ 	.byte	0x04, 0x17
        /*001a*/ 	.short	(.L_39 - .L_38)
.L_38:
        /*001c*/ 	.word	0x00000000
        /*0020*/ 	.short	0x0002
        /*0022*/ 	.short	0x0010
        /*0024*/ 	.byte	0x00, 0xf5, 0x21, 0x00


	//----- nvinfo : EIATTR_KPARAM_INFO
	.align		4
.L_39:
        /*0028*/ 	.byte	0x04, 0x17
        /*002a*/ 	.short	(.L_41 - .L_40)
.L_40:
        /*002c*/ 	.word	0x00000000
        /*0030*/ 	.short	0x0001
        /*0032*/ 	.short	0x0008
        /*0034*/ 	.byte	0x00, 0xf5, 0x21, 0x00


	//----- nvinfo : EIATTR_KPARAM_INFO
	.align		4
.L_41:
        /*0038*/ 	.byte	0x04, 0x17
        /*003a*/ 	.short	(.L_43 - .L_42)
.L_42:
        /*003c*/ 	.word	0x00000000
        /*0040*/ 	.short	0x0000
        /*0042*/ 	.short	0x0000
        /*0044*/ 	.byte	0x00, 0xf5, 0x21, 0x00


	//----- nvinfo : EIATTR_SPARSE_MMA_MASK
	.align		4
.L_43:
        /*0048*/ 	.byte	0x03, 0x50
        /*004a*/ 	.short	0x0000


	//----- nvinfo : EIATTR_MAXREG_COUNT
	.align		4
        /*004c*/ 	.byte	0x03, 0x1b
        /*004e*/ 	.short	0x00ff


	//----- nvinfo : EIATTR_MERCURY_ISA_VERSION
	.align		4
        /*0050*/ 	.byte	0x03, 0x5f
        /*0052*/ 	.short	0x0101


	//----- nvinfo : EIATTR_VRC_CTA_INIT_COUNT
	.align		4
        /*0054*/ 	.byte	0x02, 0x4a
	.zero		1
	.zero		1


	//----- nvinfo : EIATTR_EXIT_INSTR_OFFSETS
	.align		4
        /*0058*/ 	.byte	0x04, 0x1c
        /*005a*/ 	.short	(.L_45 - .L_44)


	//   ....[0]....
.L_44:
        /*005c*/ 	.word	0x00000080


	//   ....[1]....
        /*0060*/ 	.word	0x000006a0


	//   ....[2]....
        /*0064*/ 	.word	0x00000a30


	//   ....[3]....
        /*0068*/ 	.word	0x00000cc0


	//   ....[4]....
        /*006c*/ 	.word	0x00000eb0


	//----- nvinfo : EIATTR_CBANK_PARAM_SIZE
	.align		4
.L_45:
        /*0070*/ 	.byte	0x03, 0x19
        /*0072*/ 	.short	0x001c


	//----- nvinfo : EIATTR_PARAM_CBANK
	.align		4
        /*0074*/ 	.byte	0x04, 0x0a
        /*0076*/ 	.short	(.L_47 - .L_46)
	.align		4
.L_46:
        /*0078*/ 	.word	index@(.nv.constant0._Z13addMatrices_CPfS_S_i)
        /*007c*/ 	.short	0x0380
        /*007e*/ 	.short	0x001c


	//----- nvinfo : EIATTR_SW_WAR
	.align		4
.L_47:
        /*0080*/ 	.byte	0x04, 0x36
        /*0082*/ 	.short	(.L_49 - .L_48)
.L_48:
        /*0084*/ 	.word	0x00000008
.L_49:


//--------------------- .nv.info._Z13addMatrices_BPfS_S_i --------------------------
	.section	.nv.info._Z13addMatrices_BPfS_S_i,"",@"SHT_CUDA_INFO"
	.sectionflags	@""
	.align	4


	//----- nvinfo : EIATTR_CUDA_API_VERSION
	.align		4
        /*0000*/ 	.byte	0x04, 0x37
        /*0002*/ 	.short	(.L_51 - .L_50)
.L_50:
        /*0004*/ 	.word	0x00000082


	//----- nvinfo : EIATTR_KPARAM_INFO
	.align		4
.L_51:
        /*0008*/ 	.byte	0x04, 0x17
        /*000a*/ 	.short	(.L_53 - .L_52)
.L_52:
        /*000c*/ 	.word	0x00000000
        /*0010*/ 	.short	0x0003
        /*0012*/ 	.short	0x0018
        /*0014*/ 	.byte	0x00, 0xf0, 0x11, 0x00


	//----- nvinfo : EIATTR_KPARAM_INFO
	.align		4
.L_53:
        /*0018*/ 	.byte	0x04, 0x17
        /*001a*/ 	.short	(.L_55 - .L_54)
.L_54:
        /*001c*/ 	.word	0x00000000
        /*0020*/ 	.short	0x0002
        /*0022*/ 	.short	0x0010
        /*0024*/ 	.byte	0x00, 0xf5, 0x21, 0x00


	//----- nvinfo : EIATTR_KPARAM_INFO
	.align		4
.L_55:
        /*0028*/ 	.byte	0x04, 0x17
        /*002a*/ 	.short	(.L_57 - .L_56)
.L_56:
        /*002c*/ 	.word	0x00000000
        /*0030*/ 	.short	0x0001
        /*0032*/ 	.short	0x0008
        /*0034*/ 	.byte	0x00, 0xf5, 0x21, 0x00


	//----- nvinfo : EIATTR_KPARAM_INFO
	.align		4
.L_57:
        /*0038*/ 	.byte	0x04, 0x17
        /*003a*/ 	.short	(.L_59 - .L_58)
.L_58:
        /*003c*/ 	.word	0x00000000
        /*0040*/ 	.short	0x0000
        /*0042*/ 	.short	0x0000
        /*0044*/ 	.byte	0x00, 0xf5, 0x21, 0x00


	//----- nvinfo : EIATTR_SPARSE_MMA_MASK
	.align		4
.L_59:
        /*0048*/ 	.byte	0x03, 0x50
        /*004a*/ 	.short	0x0000


	//----- nvinfo : EIATTR_MAXREG_COUNT
	.align		4
        /*004c*/ 	.byte	0x03, 0x1b
        /*004e*/ 	.short	0x00ff


	//----- nvinfo : EIATTR_MERCURY_ISA_VERSION
	.align		4
        /*0050*/ 	.byte	0x03, 0x5f
        /*0052*/ 	.short	0x0101


	//----- nvinfo : EIATTR_VRC_CTA_INIT_COUNT
	.align		4
        /*0054*/ 	.byte	0x02, 0x4a
	.zero		1
	.zero		1


	//----- nvinfo : EIATTR_EXIT_INSTR_OFFSETS
	.align		4
        /*0058*/ 	.byte	0x04, 0x1c
        /*005a*/ 	.short	(.L_61 - .L_60)


	//   ....[0]....
.L_60:
        /*005c*/ 	.word	0x000000c0


	//   ....[1]....
        /*0060*/ 	.word	0x00000190


	//----- nvinfo : EIATTR_CBANK_PARAM_SIZE
	.align		4
.L_61:
        /*0064*/ 	.byte	0x03, 0x19
        /*0066*/ 	.short	0x001c


	//----- nvinfo : EIATTR_PARAM_CBANK
	.align		4
        /*0068*/ 	.byte	0x04, 0x0a
        /*006a*/ 	.short	(.L_63 - .L_62)
	.align		4
.L_62:
        /*006c*/ 	.word	index@(.nv.constant0._Z13addMatrices_BPfS_S_i)
        /*0070*/ 	.short	0x0380
        /*0072*/ 	.short	0x001c


	//----- nvinfo : EIATTR_SW_WAR
	.align		4
.L_63:
        /*0074*/ 	.byte	0x04, 0x36
        /*0076*/ 	.short	(.L_65 - .L_64)
.L_64:
        /*0078*/ 	.word	0x00000008
.L_65:


//--------------------- .nv.callgraph             --------------------------
	.section	.nv.callgraph,"",@"SHT_CUDA_CALLGRAPH"
	.align	4
	.sectionentsize	8
	.align		4
        /*0000*/ 	.word	0x00000000
	.align		4
        /*0004*/ 	.word	0xffffffff
	.align		4
        /*0008*/ 	.word	0x00000000
	.align		4
        /*000c*/ 	.word	0xfffffffe
	.align		4
        /*0010*/ 	.word	0x00000000
	.align		4
        /*0014*/ 	.word	0xfffffffd
	.align		4
        /*0018*/ 	.word	0x00000000
	.align		4
        /*001c*/ 	.word	0xfffffffc


//--------------------- .text._Z13addMatrices_DPfS_S_i --------------------------
	.section	.text._Z13addMatrices_DPfS_S_i,"ax",@progbits
	.align	128
        .global         _Z13addMatrices_DPfS_S_i
        .type           _Z13addMatrices_DPfS_S_i,@function
        .size           _Z13addMatrices_DPfS_S_i,(.L_x_13 - _Z13addMatrices_DPfS_S_i)
        .other          _Z13addMatrices_DPfS_S_i,@"STO_CUDA_ENTRY STV_DEFAULT"
_Z13addMatrices_DPfS_S_i:
.text._Z13addMatrices_DPfS_S_i:
[----:B------:R-:W-:Y:S01]  /*0000*/  LDC R1, c[0x0][0x37c] ;  /* 0x0000df00ff017b82 */ /* 0x000fe20000000800 */
[----:B------:R-:W0:Y:S07]  /*0010*/  S2R R3, SR_TID.X ;  /* 0x0000000000037919 */ /* 0x000e2e0000002100 */
[----:B------:R-:W1:Y:S01]  /*0020*/  LDC R0, c[0x0][0x398] ;  /* 0x0000e600ff007b82 */ /* 0x000e620000000800 */
[----:B------:R-:W0:Y:S01]  /*0030*/  LDCU UR4, c[0x0][0x360] ;  /* 0x00006c00ff0477ac */ /* 0x000e220008000800 */
[----:B------:R-:W0:Y:S01]  /*0040*/  S2R R2, SR_CTAID.X ;  /* 0x0000000000027919 */ /* 0x000e220000002500 */
[----:B-1----:R-:W-:Y:S01]  /*0050*/  ISETP.GE.AND P0, PT, R0, 0x1, PT ;  /* 0x000000010000780c */ /* 0x002fe20003f06270 */
[----:B0-----:R-:W-:-:S05]  /*0060*/  IMAD R3, R2, UR4, R3 ;  /* 0x0000000402037c24 */ /* 0x001fca000f8e0203 */
[----:B------:R-:W-:-:S13]  /*0070*/  ISETP.GE.OR P0, PT, R3, R0, !P0 ;  /* 0x000000000300720c */ /* 0x000fda0004706670 */
[----:B------:R-:W-:Y:S05]  /*0080*/  @P0 EXIT ;  /* 0x000000000000094d */ /* 0x000fea0003800000 */
[C---:B------:R-:W-:Y:S01]  /*0090*/  IADD3 R2, PT, PT, R0.reuse, -0x1, RZ ;  /* 0xffffffff00027810 */ /* 0x040fe20007ffe0ff */
[----:B------:R-:W0:Y:S01]  /*00a0*/  LDCU.64 UR4, c[0x0][0x358] ;  /* 0x00006b00ff0477ac */ /* 0x000e220008000a00 */
[----:B------:R-:W-:Y:S02]  /*00b0*/  LOP3.LUT R20, R0, 0xf, RZ, 0xc0, !PT ;  /* 0x0000000f00147812 */ /* 0x000fe400078ec0ff */
[----:B------:R-:W-:Y:S01]  /*00c0*/  ISETP.GE.U32.AND P1, PT, R2, 0xf, PT ;  /* 0x0000000f0200780c */ /* 0x000fe20003f26070 */
[----:B------:R-:W-:Y:S01]  /*00d0*/  HFMA2 R2, -RZ, RZ, 0, 0 ;  /* 0x00000000ff027431 */ /* 0x000fe200000001ff */
[----:B------:R-:W-:-:S11]  /*00e0*/  ISETP.NE.AND P0, PT, R20, RZ, PT ;  /* 0x000000ff1400720c */ /* 0x000fd60003f05270 */
[----:B------:R-:W-:Y:S05]  /*00f0*/  @!P1 BRA `(.L_x_0) ;  /* 0x0000000400e89947 */ /* 0x000fea0003800000 */
[----:B------:R-:W-:Y:S02]  /*0100*/  LOP3.LUT R2, R0, 0x7ffffff0, RZ, 0xc0, !PT ;  /* 0x7ffffff000027812 */ /* 0x000fe400078ec0ff */
[----:B------:R-:W-:Y:S02]  /*0110*/  MOV R5, R3 ;  /* 0x0000000300057202 */ /* 0x000fe40000000f00 */
[----:B------:R-:W-:-:S07]  /*0120*/  IADD3 R4, PT, PT, -R2, RZ, RZ ;  /* 0x000000ff02047210 */ /* 0x000fce0007ffe1ff */
.L_x_1:
[----:B---3--:R-:W1:Y:S08]  /*0130*/  LDC.64 R14, c[0x0][0x380] ;  /* 0x0000e000ff0e7b82 */ /* 0x008e700000000a00 */
[----:B------:R-:W2:Y:S08]  /*0140*/  LDC.64 R16, c[0x0][0x388] ;  /* 0x0000e200ff107b82 */ /* 0x000eb00000000a00 */
[----:B------:R-:W3:Y:S01]  /*0150*/  LDC.64 R6, c[0x0][0x390] ;  /* 0x0000e400ff067b82 */ /* 0x000ee20000000a00 */
[----:B-1----:R-:W-:-:S05]  /*0160*/  IMAD.WIDE R14, R5, 0x4, R14 ;  /* 0x00000004050e7825 */ /* 0x002fca00078e020e */
[----:B0-----:R-:W4:Y:S01]  /*0170*/  LDG.E R8, desc[UR4][R14.64] ;  /* 0x000000040e087981 */ /* 0x001f22000c1e1900 */
[----:B--2---:R-:W-:-:S05]  /*0180*/  IMAD.WIDE R16, R5, 0x4, R16 ;  /* 0x0000000405107825 */ /* 0x004fca00078e0210 */
[----:B------:R-:W4:Y:S01]  /*0190*/  LDG.E R9, desc[UR4][R16.64] ;  /* 0x0000000410097981 */ /* 0x000f22000c1e1900 */
[----:B------:R-:W-:-:S04]  /*01a0*/  IMAD.WIDE.U32 R10, R0, 0x4, R14 ;  /* 0x00000004000a7825 */ /* 0x000fc800078e000e */
[----:B---3--:R-:W-:-:S04]  /*01b0*/  IMAD.WIDE R6, R5, 0x4, R6 ;  /* 0x0000000405067825 */ /* 0x008fc800078e0206 */
[----:B----4-:R-:W-:Y:S01]  /*01c0*/  FADD R21, R8, R9 ;  /* 0x0000000908157221 */ /* 0x010fe20000000000 */
[----:B------:R-:W-:-:S04]  /*01d0*/  IMAD.WIDE.U32 R8, R0, 0x4, R16 ;  /* 0x0000000400087825 */ /* 0x000fc800078e0010 */
[----:B------:R0:W-:Y:S04]  /*01e0*/  STG.E desc[UR4][R6.64], R21 ;  /* 0x0000001506007986 */ /* 0x0001e8000c101904 */
[----:B------:R-:W2:Y:S04]  /*01f0*/  LDG.E R18, desc[UR4][R10.64] ;  /* 0x000000040a127981 */ /* 0x000ea8000c1e1900 */
[----:B------:R-:W2:Y:S01]  /*0200*/  LDG.E R19, desc[UR4][R8.64] ;  /* 0x0000000408137981 */ /* 0x000ea2000c1e1900 */
[----:B------:R-:W-:-:S04]  /*0210*/  IMAD.WIDE.U32 R12, R0, 0x4, R6 ;  /* 0x00000004000c7825 */ /* 0x000fc800078e0006 */
[----:B------:R-:W-:-:S04]  /*0220*/  IMAD.WIDE.U32 R16, R0, 0x4, R10 ;  /* 0x0000000400107825 */ /* 0x000fc800078e000a */
[----:B------:R-:W-:-:S04]  /*0230*/  IMAD.WIDE.U32 R14, R0, 0x4, R8 ;  /* 0x00000004000e7825 */ /* 0x000fc800078e0008 */
[----:B--2---:R-:W-:-:S05]  /*0240*/  FADD R23, R18, R19 ;  /* 0x0000001312177221 */ /* 0x004fca0000000000 */
[----:B------:R1:W-:Y:S04]  /*0250*/  STG.E desc[UR4][R12.64], R23 ;  /* 0x000000170c007986 */ /* 0x0003e8000c101904 */
[----:B------:R-:W2:Y:S04]  /*0260*/  LDG.E R22, desc[UR4][R16.64] ;  /* 0x0000000410167981 */ /* 0x000ea8000c1e1900 */
[----:B------:R-:W2:Y:S01]  /*0270*/  LDG.E R25, desc[UR4][R14.64] ;  /* 0x000000040e197981 */ /* 0x000ea2000c1e1900 */
[----:B------:R-:W-:-:S04]  /*0280*/  IMAD.WIDE.U32 R18, R0, 0x4, R12 ;  /* 0x0000000400127825 */ /* 0x000fc800078e000c */
[----:B------:R-:W-:-:S04]  /*0290*/  IMAD.WIDE.U32 R10, R0, 0x4, R16 ;  /* 0x00000004000a7825 */ /* 0x000fc800078e0010 */
[----:B0-----:R-:W-:-:S04]  /*02a0*/  IMAD.WIDE.U32 R6, R0, 0x4, R14 ;  /* 0x0000000400067825 */ /* 0x001fc800078e000e */
[----:B--2---:R-:W-:-:S05]  /*02b0*/  FADD R25, R22, R25 ;  /* 0x0000001916197221 */ /* 0x004fca0000000000 */
[----:B------:R0:W-:Y:S04]  /*02c0*/  STG.E desc[UR4][R18.64], R25 ;  /* 0x0000001912007986 */ /* 0x0001e8000c101904 */
[----:B------:R-:W2:Y:S04]  /*02d0*/  LDG.E R21, desc[UR4][R10.64] ;  /* 0x000000040a157981 */ /* 0x000ea8000c1e1900 */
[----:B------:R-:W2:Y:S01]  /*02e0*/  LDG.E R22, desc[UR4][R6.64] ;  /* 0x0000000406167981 */ /* 0x000ea2000c1e1900 */
[----:B------:R-:W-:-:S04]  /*02f0*/  IMAD.WIDE.U32 R8, R0, 0x4, R18 ;  /* 0x0000000400087825 */ /* 0x000fc800078e0012 */
[----:B------:R-:W-:-:S04]  /*0300*/  IMAD.WIDE.U32 R16, R0, 0x4, R10 ;  /* 0x0000000400107825 */ /* 0x000fc800078e000a */
[----:B-1----:R-:W-:-:S04]  /*0310*/  IMAD.WIDE.U32 R12, R0, 0x4, R6 ;  /* 0x00000004000c7825 */ /* 0x002fc800078e0006 */
[----:B--2---:R-:W-:-:S05]  /*0320*/  FADD R21, R21, R22 ;  /* 0x0000001615157221 */ /* 0x004fca0000000000 */
        /* <DEDUP_REMOVED lines=8> */
[----:B------:R-:W3:Y:S04]  /*03b0*/  LDG.E R22, desc[UR4][R10.64] ;  /* 0x000000040a167981 */ /* 0x000ee8000c1e1900 */
[----:B0-----:R-:W3:Y:S01]  /*03c0*/  LDG.E R25, desc[UR4][R6.64] ;  /* 0x0000000406197981 */ /* 0x001ee2000c1e1900 */
[----:B------:R-:W-:-:S04]  /*03d0*/  IMAD.WIDE.U32 R18, R0, 0x4, R14 ;  /* 0x0000000400127825 */ /* 0x000fc800078e000e */
[----:B------:R-:W-:-:S04]  /*03e0*/  IMAD.WIDE.U32 R16, R0, 0x4, R10 ;  /* 0x0000000400107825 */ /* 0x000fc800078e000a */
[----:B-1----:R-:W-:-:S04]  /*03f0*/  IMAD.WIDE.U32 R8, R0, 0x4, R6 ;  /* 0x0000000400087825 */ /* 0x002fc800078e0006 */
[----:B---3--:R-:W-:-:S05]  /*0400*/  FADD R25, R22, R25 ;  /* 0x0000001916197221 */ /* 0x008fca0000000000 */
[----:B------:R0:W-:Y:S04]  /*0410*/  STG.E desc[UR4][R18.64], R25 ;  /* 0x0000001912007986 */ /* 0x0001e8000c101904 */
[----:B------:R-:W3:Y:S04]  /*0420*/  LDG.E R21, desc[UR4][R16.64] ;  /* 0x0000000410157981 */ /* 0x000ee8000c1e1900 */
[----:B------:R-:W3:Y:S01]  /*0430*/  LDG.E R22, desc[UR4][R8.64] ;  /* 0x0000000408167981 */ /* 0x000ee2000c1e1900 */
[----:B------:R-:W-:-:S04]  /*0440*/  IMAD.WIDE.U32 R12, R0, 0x4, R18 ;  /* 0x00000004000c7825 */ /* 0x000fc800078e0012 */
[----:B------:R-:W-:-:S04]  /*0450*/  IMAD.WIDE.U32 R10, R0, 0x4, R16 ;  /* 0x00000004000a7825 */ /* 0x000fc800078e0010 */
[----:B------:R-:W-:-:S04]  /*0460*/  IMAD.WIDE.U32 R6, R0, 0x4, R8 ;  /* 0x0000000400067825 */ /* 0x000fc800078e0008 */
[----:B---3--:R-:W-:-:S05]  /*0470*/  FADD R21, R21, R22 ;  /* 0x0000001615157221 */ /* 0x008fca0000000000 */
[----:B------:R1:W-:Y:S04]  /*0480*/  STG.E desc[UR4][R12.64], R21 ;  /* 0x000000150c007986 */ /* 0x0003e8000c101904 */
[----:B------:R-:W3:Y:S04]  /*0490*/  LDG.E R22, desc[UR4][R10.64] ;  /* 0x000000040a167981 */ /* 0x000ee8000c1e1900 */
[----:B--2---:R-:W3:Y:S01]  /*04a0*/  LDG.E R23, desc[UR4][R6.64] ;  /* 0x0000000406177981 */ /* 0x004ee2000c1e1900 */
[----:B------:R-:W-:-:S04]  /*04b0*/  IMAD.WIDE.U32 R14, R0, 0x4, R12 ;  /* 0x00000004000e7825 */ /* 0x000fc800078e000c */
[----:B------:R-:W-:-:S04]  /*04c0*/  IMAD.WIDE.U32 R16, R0, 0x4, R10 ;  /* 0x0000000400107825 */ /* 0x000fc800078e000a */
[----:B------:R-:W-:-:S04]  /*04d0*/  IMAD.WIDE.U32 R8, R0, 0x4, R6 ;  /* 0x0000000400087825 */ /* 0x000fc800078e0006 */
[----:B---3--:R-:W-:-:S05]  /*04e0*/  FADD R23, R22, R23 ;  /* 0x0000001716177221 */ /* 0x008fca0000000000 */
[----:B------:R2:W-:Y:S04]  /*04f0*/  STG.E desc[UR4][R14.64], R23 ;  /* 0x000000170e007986 */ /* 0x0005e8000c101904 */
[----:B------:R-:W3:Y:S04]  /*0500*/  LDG.E R22, desc[UR4][R16.64] ;  /* 0x0000000410167981 */ /* 0x000ee8000c1e1900 */
[----:B0-----:R-:W3:Y:S01]  /*0510*/  LDG.E R25, desc[UR4][R8.64] ;  /* 0x0000000408197981 */ /* 0x001ee2000c1e1900 */
[----:B------:R-:W-:-:S04]  /*0520*/  IMAD.WIDE.U32 R18, R0, 0x4, R14 ;  /* 0x0000000400127825 */ /* 0x000fc800078e000e */
[----:B------:R-:W-:-:S04]  /*0530*/  IMAD.WIDE.U32 R10, R0, 0x4, R16 ;  /* 0x00000004000a7825 */ /* 0x000fc800078e0010 */
[----:B------:R-:W-:-:S04]  /*0540*/  IMAD.WIDE.U32 R6, R0, 0x4, R8 ;  /* 0x0000000400067825 */ /* 0x000fc800078e0008 */
[----:B---3--:R-:W-:-:S05]  /*0550*/  FADD R25, R22, R25 ;  /* 0x0000001916197221 */ /* 0x008fca0000000000 */
[----:B------:R0:W-:Y:S04]  /*0560*/  STG.E desc[UR4][R18.64], R25 ;  /* 0x0000001912007986 */ /* 0x0001e8000c101904 */
[----:B-1----:R-:W3:Y:S04]  /*0570*/  LDG.E R21, desc[UR4][R10.64] ;  /* 0x000000040a157981 */ /* 0x002ee8000c1e1900 */
[----:B------:R-:W3:Y:S01]  /*0580*/  LDG.E R22, desc[UR4][R6.64] ;  /* 0x0000000406167981 */ /* 0x000ee2000c1e1900 */
[----:B------:R-:W-:-:S04]  /*0590*/  IMAD.WIDE.U32 R12, R0, 0x4, R18 ;  /* 0x00000004000c7825 */ /* 0x000fc800078e0012 */
[----:B--2---:R-:W-:-:S04]  /*05a0*/  IMAD.WIDE.U32 R14, R0, 0x4, R10 ;  /* 0x00000004000e7825 */ /* 0x004fc800078e000a */
[----:B------:R-:W-:-:S04]  /*05b0*/  IMAD.WIDE.U32 R8, R0, 0x4, R6 ;  /* 0x0000000400087825 */ /* 0x000fc800078e0006 */
[----:B---3--:R-:W-:-:S05]  /*05c0*/  FADD R21, R21, R22 ;  /* 0x0000001615157221 */ /* 0x008fca0000000000 */
        /* <DEDUP_REMOVED lines=11> */
[----:B-1----:R-:W-:-:S04]  /*0680*/  IMAD.WIDE.U32 R12, R0, 0x4, R10 ;  /* 0x00000004000c7825 */ /* 0x002fc800078e000a */
[----:B------:R-:W-:-:S04]  /*0690*/  IMAD.WIDE.U32 R8, R0, 0x4, R6 ;  /* 0x0000000400087825 */ /* 0x000fc800078e0006 */
        /* <DEDUP_REMOVED lines=23> */
[----:B------:R-:W2:Y:S04]  /*0810*/  LDG.E R10, desc[UR4][R10.64] ;  /* 0x000000040a0a7981 */ /* 0x000ea8000c1e1900 */
[----:B------:R-:W2:Y:S01]  /*0820*/  LDG.E R7, desc[UR4][R6.64] ;  /* 0x0000000406077981 */ /* 0x000ea2000c1e1900 */
[----:B------:R-:W-:-:S04]  /*0830*/  IADD3 R4, PT, PT, R4, 0x10, RZ ;  /* 0x0000001004047810 */ /* 0x000fc80007ffe0ff */
[----:B------:R-:W-:Y:S01]  /*0840*/  ISETP.NE.AND P1, PT, R4, RZ, PT ;  /* 0x000000ff0400720c */ /* 0x000fe20003f25270 */
[C---:B-1----:R-:W-:Y:S01]  /*0850*/  IMAD.WIDE.U32 R14, R0.reuse, 0x4, R18 ;  /* 0x00000004000e7825 */ /* 0x042fe200078e0012 */
[----:B------:R-:W-:-:S03]  /*0860*/  LEA R5, R0, R5, 0x4 ;  /* 0x0000000500057211 */ /* 0x000fc600078e20ff */
[----:B--2---:R-:W-:-:S05]  /*0870*/  FADD R17, R10, R7 ;  /* 0x000000070a117221 */ /* 0x004fca0000000000 */
[----:B------:R3:W-:Y:S03]  /*0880*/  STG.E desc[UR4][R14.64], R17 ;  /* 0x000000110e007986 */ /* 0x0007e6000c101904 */
[----:B------:R-:W-:Y:S05]  /*0890*/  @P1 BRA `(.L_x_1) ;  /* 0xfffffff800241947 */ /* 0x000fea000383ffff */
.L_x_0:
[----:B0-----:R-:W-:Y:S05]  /*08a0*/  @!P0 EXIT ;  /* 0x000000000000894d */ /* 0x001fea0003800000 */
[----:B------:R-:W-:Y:S02]  /*08b0*/  ISETP.GE.U32.AND P0, PT, R20, 0x8, PT ;  /* 0x000000081400780c */ /* 0x000fe40003f06070 */
[----:B---3--:R-:W-:-:S04]  /*08c0*/  LOP3.LUT R18, R0, 0x7, RZ, 0xc0, !PT ;  /* 0x0000000700127812 */ /* 0x008fc800078ec0ff */
[----:B------:R-:W-:-:S07]  /*08d0*/  ISETP.NE.AND P1, PT, R18, RZ, PT ;  /* 0x000000ff1200720c */ /* 0x000fce0003f25270 */
[----:B------:R-:W-:Y:S06]  /*08e0*/  @!P0 BRA `(.L_x_2) ;  /* 0x0000000000f48947 */ /* 0x000fec0003800000 */
[----:B------:R-:W0:Y:S01]  /*08f0*/  LDC.64 R4, c[0x0][0x380] ;  /* 0x0000e000ff047b82 */ /* 0x000e220000000a00 */
[----:B------:R-:W-:-:S07]  /*0900*/  IMAD R11, R2, R0, R3 ;  /* 0x00000000020b7224 */ /* 0x000fce00078e0203 */
[----:B------:R-:W1:Y:S08]  /*0910*/  LDC.64 R6, c[0x0][0x388] ;  /* 0x0000e200ff067b82 */ /* 0x000e700000000a00 */
[----:B------:R-:W2:Y:S01]  /*0920*/  LDC.64 R8, c[0x0][0x390] ;  /* 0x0000e400ff087b82 */ /* 0x000ea20000000a00 */
[----:B0-----:R-:W-:-:S05]  /*0930*/  IMAD.WIDE R4, R11, 0x4, R4 ;  /* 0x000000040b047825 */ /* 0x001fca00078e0204 */
[----:B------:R-:W3:Y:S01]  /*0940*/  LDG.E R10, desc[UR4][R4.64] ;  /* 0x00000004040a7981 */ /* 0x000ee2000c1e1900 */
[----:B-1----:R-:W-:-:S05]  /*0950*/  IMAD.WIDE R6, R11, 0x4, R6 ;  /* 0x000000040b067825 */ /* 0x002fca00078e0206 */
[----:B------:R-:W3:Y:S01]  /*0960*/  LDG.E R13, desc[UR4][R6.64] ;  /* 0x00000004060d7981 */ /* 0x000ee2000c1e1900 */
[----:B--2---:R-:W-:-:S04]  /*0970*/  IMAD.WIDE R8, R11, 0x4, R8 ;  /* 0x000000040b087825 */ /* 0x004fc800078e0208 */
[----:B---3--:R-:W-:Y:S01]  /*0980*/  FADD R19, R10, R13 ;  /* 0x0000000d0a137221 */ /* 0x008fe20000000000 */
[----:B------:R-:W-:-:S04]  /*0990*/  IMAD.WIDE.U32 R10, R0, 0x4, R4 ;  /* 0x00000004000a7825 */ /* 0x000fc800078e0004 */
[C---:B------:R-:W-:Y:S01]  /*09a0*/  IMAD.WIDE.U32 R12, R0.reuse, 0x4, R6 ;  /* 0x00000004000c7825 */ /* 0x040fe200078e0006 */
        /* <DEDUP_REMOVED lines=11> */
[----:B0-----:R-:W-:-:S04]  /*0a60*/  IMAD.WIDE.U32 R8, R0, 0x4, R4 ;  /* 0x0000000400087825 */ /* 0x001fc800078e0004 */
[----:B------:R-:W-:-:S04]  /*0a70*/  IMAD.WIDE.U32 R10, R0, 0x4, R6 ;  /* 0x00000004000a7825 */ /* 0x000fc800078e0006 */
        /* <DEDUP_REMOVED lines=10> */
[----:B-1----:R-:W3:Y:S01]  /*0b20*/  LDG.E R21, desc[UR4][R6.64] ;  /* 0x0000000406157981 */ /* 0x002ee2000c1e1900 */
        /* <DEDUP_REMOVED lines=12> */
[----:B--2---:R-:W2:Y:S04]  /*0bf0*/  LDG.E R19, desc[UR4][R4.64] ;  /* 0x0000000404137981 */ /* 0x004ea8000c1e1900 */
[----:B------:R-:W2:Y:S01]  /*0c00*/  LDG.E R20, desc[UR4][R6.64] ;  /* 0x0000000406147981 */ /* 0x000ea2000c1e1900 */
[----:B------:R-:W-:-:S04]  /*0c10*/  IMAD.WIDE.U32 R12, R0, 0x4, R16 ;  /* 0x00000004000c7825 */ /* 0x000fc800078e0010 */
[----:B------:R-:W-:-:S04]  /*0c20*/  IMAD.WIDE.U32 R8, R0, 0x4, R4 ;  /* 0x0000000400087825 */ /* 0x000fc800078e0004 */
[----:B------:R-:W-:-:S04]  /*0c30*/  IMAD.WIDE.U32 R10, R0, 0x4, R6 ;  /* 0x00000004000a7825 */ /* 0x000fc800078e0006 */
[----:B--2---:R-:W-:-:S05]  /*0c40*/  FADD R19, R19, R20 ;  /* 0x0000001413137221 */ /* 0x004fca0000000000 */
[----:B------:R2:W-:Y:S04]  /*0c50*/  STG.E desc[UR4][R12.64], R19 ;  /* 0x000000130c007986 */ /* 0x0005e8000c101904 */
[----:B------:R-:W0:Y:S04]  /*0c60*/  LDG.E R8, desc[UR4][R8.64] ;  /* 0x0000000408087981 */ /* 0x000e28000c1e1900 */
[----:B------:R-:W0:Y:S01]  /*0c70*/  LDG.E R11, desc[UR4][R10.64] ;  /* 0x000000040a0b7981 */ /* 0x000e22000c1e1900 */
[----:B-1----:R-:W-:Y:S01]  /*0c80*/  IMAD.WIDE.U32 R14, R0, 0x4, R12 ;  /* 0x00000004000e7825 */ /* 0x002fe200078e000c */
[----:B------:R-:W-:-:S03]  /*0c90*/  IADD3 R2, PT, PT, R2, 0x8, RZ ;  /* 0x0000000802027810 */ /* 0x000fc60007ffe0ff */
[----:B0-----:R-:W-:-:S05]  /*0ca0*/  FADD R17, R8, R11 ;  /* 0x0000000b08117221 */ /* 0x001fca0000000000 */
[----:B------:R2:W-:Y:S02]  /*0cb0*/  STG.E desc[UR4][R14.64], R17 ;  /* 0x000000110e007986 */ /* 0x0005e4000c101904 */
.L_x_2:
[----:B------:R-:W-:Y:S05]  /*0cc0*/  @!P1 EXIT ;  /* 0x000000000000994d */ /* 0x000fea0003800000 */
[----:B------:R-:W-:Y:S02]  /*0cd0*/  ISETP.GE.U32.AND P0, PT, R18, 0x4, PT ;  /* 0x000000041200780c */ /* 0x000fe40003f06070 */
[----:B------:R-:W-:-:S04]  /*0ce0*/  LOP3.LUT R4, R0, 0x3, RZ, 0xc0, !PT ;  /* 0x0000000300047812 */ /* 0x000fc800078ec0ff */
[----:B------:R-:W-:-:S07]  /*0cf0*/  ISETP.NE.AND P1, PT, R4, RZ, PT ;  /* 0x000000ff0400720c */ /* 0x000fce0003f25270 */
[----:B------:R-:W-:Y:S06]  /*0d00*/  @!P0 BRA `(.L_x_3) ;  /* 0x0000000000848947 */ /* 0x000fec0003800000 */
[----:B------:R-:W0:Y:S01]  /*0d10*/  LDC.64 R6, c[0x0][0x380] ;  /* 0x0000e000ff067b82 */ /* 0x000e220000000a00 */
[----:B--2---:R-:W-:-:S07]  /*0d20*/  IMAD R13, R2, R0, R3 ;  /* 0x00000000020d7224 */ /* 0x004fce00078e0203 */
[----:B------:R-:W1:Y:S08]  /*0d30*/  LDC.64 R8, c[0x0][0x388] ;  /* 0x0000e200ff087b82 */ /* 0x000e700000000a00 */
[----:B------:R-:W2:Y:S01]  /*0d40*/  LDC.64 R10, c[0x0][0x390] ;  /* 0x0000e400ff0a7b82 */ /* 0x000ea20000000a00 */
[----:B0-----:R-:W-:-:S05]  /*0d50*/  IMAD.WIDE R6, R13, 0x4, R6 ;  /* 0x000000040d067825 */ /* 0x001fca00078e0206 */
[----:B------:R-:W3:Y:S01]  /*0d60*/  LDG.E R5, desc[UR4][R6.64] ;  /* 0x0000000406057981 */ /* 0x000ee2000c1e1900 */
[----:B-1----:R-:W-:-:S05]  /*0d70*/  IMAD.WIDE R8, R13, 0x4, R8 ;  /* 0x000000040d087825 */ /* 0x002fca00078e0208 */
[----:B------:R-:W3:Y:S01]  /*0d80*/  LDG.E R12, desc[UR4][R8.64] ;  /* 0x00000004080c7981 */ /* 0x000ee2000c1e1900 */
[----:B------:R-:W-:-:S04]  /*0d90*/  IMAD.WIDE.U32 R14, R0, 0x4, R8 ;  /* 0x00000004000e7825 */ /* 0x000fc800078e0008 */
[----:B--2---:R-:W-:-:S04]  /*0da0*/  IMAD.WIDE R10, R13, 0x4, R10 ;  /* 0x000000040d0a7825 */ /* 0x004fc800078e020a */
[----:B---3--:R-:W-:Y:S01]  /*0db0*/  FADD R5, R5, R12 ;  /* 0x0000000c05057221 */ /* 0x008fe20000000000 */
        /* <DEDUP_REMOVED lines=18> */
[----:B------:R-:W-:Y:S01]  /*0ee0*/  IMAD.WIDE.U32 R14, R0, 0x4, R18 ;  /* 0x00000004000e7825 */ /* 0x000fe200078e0012 */
[----:B------:R-:W-:-:S03]  /*0ef0*/  IADD3 R2, PT, PT, R2, 0x4, RZ ;  /* 0x0000000402027810 */ /* 0x000fc60007ffe0ff */
[----:B--2---:R-:W-:-:S05]  /*0f00*/  FADD R5, R10, R13 ;  /* 0x0000000d0a057221 */ /* 0x004fca0000000000 */
[----:B------:R1:W-:Y:S02]  /*0f10*/  STG.E desc[UR4][R14.64], R5 ;  /* 0x000000050e007986 */ /* 0x0003e4000c101904 */
.L_x_3:
[----:B------:R-:W-:Y:S05]  /*0f20*/  @!P1 EXIT ;  /* 0x000000000000994d */ /* 0x000fea0003800000 */
[----:B------:R-:W0:Y:S01]  /*0f30*/  LDC.64 R6, c[0x0][0x390] ;  /* 0x0000e400ff067b82 */ /* 0x000e220000000a00 */
[----:B-12---:R-:W-:Y:S01]  /*0f40*/  IMAD R15, R2, R0, R3 ;  /* 0x00000000020f7224 */ /* 0x006fe200078e0203 */
[----:B------:R-:W-:-:S06]  /*0f50*/  IADD3 R14, PT, PT, -R4, RZ, RZ ;  /* 0x000000ff040e7210 */ /* 0x000fcc0007ffe1ff */
[----:B------:R-:W1:Y:S08]  /*0f60*/  LDC.64 R8, c[0x0][0x380] ;  /* 0x0000e000ff087b82 */ /* 0x000e700000000a00 */
[----:B------:R-:W2:Y:S02]  /*0f70*/  LDC.64 R10, c[0x0][0x388] ;  /* 0x0000e200ff0a7b82 */ /* 0x000ea40000000a00 */
.L_x_4:
[----:B--2---:R-:W-:-:S04]  /*0f80*/  IMAD.WIDE R4, R15, 0x4, R10 ;  /* 0x000000040f047825 */ /* 0x004fc800078e020a */
[C---:B-1----:R-:W-:Y:S02]  /*0f90*/  IMAD.WIDE R12, R15.reuse, 0x4, R8 ;  /* 0x000000040f0c7825 */ /* 0x042fe400078e0208 */
[----:B------:R-:W2:Y:S04]  /*0fa0*/  LDG.E R5, desc[UR4][R4.64] ;  /* 0x0000000404057981 */ /* 0x000ea8000c1e1900 */
[----:B------:R-:W2:Y:S01]  /*0fb0*/  LDG.E R12, desc[UR4][R12.64] ;  /* 0x000000040c0c7981 */ /* 0x000ea2000c1e1900 */
[----:B------:R-:W-:Y:S01]  /*0fc0*/  IADD3 R14, PT, PT, R14, 0x1, RZ ;  /* 0x000000010e0e7810 */ /* 0x000fe20007ffe0ff */
[C---:B0--3--:R-:W-:Y:S01]  /*0fd0*/  IMAD.WIDE R2, R15.reuse, 0x4, R6 ;  /* 0x000000040f027825 */ /* 0x049fe200078e0206 */
[----:B------:R-:W-:Y:S02]  /*0fe0*/  IADD3 R15, PT, PT, R15, R0, RZ ;  /* 0x000000000f0f7210 */ /* 0x000fe40007ffe0ff */
[----:B------:R-:W-:Y:S01]  /*0ff0*/  ISETP.NE.AND P0, PT, R14, RZ, PT ;  /* 0x000000ff0e00720c */ /* 0x000fe20003f05270 */
[----:B--2---:R-:W-:-:S05]  /*1000*/  FADD R17, R12, R5 ;  /* 0x000000050c117221 */ /* 0x004fca0000000000 */
[----:B------:R3:W-:Y:S07]  /*1010*/  STG.E desc[UR4][R2.64], R17 ;  /* 0x0000001102007986 */ /* 0x0007ee000c101904 */
[----:B------:R-:W-:Y:S05]  /*1020*/  @P0 BRA `(.L_x_4) ;  /* 0xfffffffc00d40947 */ /* 0x000fea000383ffff */
[----:B------:R-:W-:Y:S05]  /*1030*/  EXIT ;  /* 0x000000000000794d */ /* 0x000fea0003800000 */
.L_x_5:
[----:B------:R-:W-:-:S00]  /*1040*/  BRA `(.L_x_5) ;  /* 0xfffffffc00fc7947 */ /* 0x000fc0000383ffff */
[----:B------:R-:W-:-:S00]  /*1050*/  NOP ;  /* 0x0000000000007918 */ /* 0x000fc00000000000 */
        /* <DEDUP_REMOVED lines=10> */
.L_x_13:


//--------------------- .text._Z13addMatrices_CPfS_S_i --------------------------
	.section	.text._Z13addMatrices_CPfS_S_i,"ax",@progbits
	.align	128
        .global         _Z13addMatrices_CPfS_S_i
        .type           _Z13addMatrices_CPfS_S_i,@function
        .size           _Z13addMatrices_CPfS_S_i,(.L_x_14 - _Z13addMatrices_CPfS_S_i)
        .other          _Z13addMatrices_CPfS_S_i,@"STO_CUDA_ENTRY STV_DEFAULT"
_Z13addMatrices_CPfS_S_i:
.text._Z13addMatrices_CPfS_S_i:
[----:B------:R-:W-:Y:S01]  /*0000*/  LDC R1, c[0x0][0x37c] ;  /* 0x0000df00ff017b82 */ /* 0x000fe20000000800 */
[----:B------:R-:W0:Y:S07]  /*0010*/  S2R R3, SR_TID.Y ;  /* 0x0000000000037919 */ /* 0x000e2e0000002200 */
[----:B------:R-:W0:Y:S08]  /*0020*/  S2UR UR4, SR_CTAID.Y ;  /* 0x00000000000479c3 */ /* 0x000e300000002600 */
[----:B------:R-:W0:Y:S08]  /*0030*/  LDC R0, c[0x0][0x364] ;  /* 0x0000d900ff007b82 */ /* 0x000e300000000800 */
[----:B------:R-:W1:Y:S01]  /*0040*/  LDC R2, c[0x0][0x398] ;  /* 0x0000e600ff027b82 */ /* 0x000e620000000800 */
[----:B0-----:R-:W-:Y:S01]  /*0050*/  IMAD R3, R0, UR4, R3 ;  /* 0x0000000400037c24 */ /* 0x001fe2000f8e0203 */
[----:B-1----:R-:W-:-:S04]  /*0060*/  ISETP.GE.AND P0, PT, R2, 0x1, PT ;  /* 0x000000010200780c */ /* 0x002fc80003f06270 */
[----:B------:R-:W-:-:S13]  /*0070*/  ISETP.GE.OR P0, PT, R3, R2, !P0 ;  /* 0x000000020300720c */ /* 0x000fda0004706670 */
[----:B------:R-:W-:Y:S05]  /*0080*/  @P0 EXIT ;  /* 0x000000000000094d */ /* 0x000fea0003800000 */
[C---:B------:R-:W-:Y:S01]  /*0090*/  ISETP.GE.U32.AND P1, PT, R2.reuse, 0x10, PT ;  /* 0x000000100200780c */ /* 0x040fe20003f26070 */
[----:B------:R-:W0:Y:S01]  /*00a0*/  LDCU.64 UR4, c[0x0][0x358] ;  /* 0x00006b00ff0477ac */ /* 0x000e220008000a00 */
[----:B------:R-:W-:Y:S01]  /*00b0*/  LOP3.LUT R14, R2, 0xf, RZ, 0xc0, !PT ;  /* 0x0000000f020e7812 */ /* 0x000fe200078ec0ff */
[----:B------:R-:W-:Y:S02]  /*00c0*/  IMAD R0, R3, R2, RZ ;  /* 0x0000000203007224 */ /* 0x000fe400078e02ff */
[----:B------:R-:W-:Y:S01]  /*00d0*/  IMAD.MOV.U32 R3, RZ, RZ, RZ ;  /* 0x000000ffff037224 */ /* 0x000fe200078e00ff */
[----:B------:R-:W-:-:S07]  /*00e0*/  ISETP.NE.AND P0, PT, R14, RZ, PT ;  /* 0x000000ff0e00720c */ /* 0x000fce0003f05270 */
[----:B------:R-:W-:Y:S06]  /*00f0*/  @!P1 BRA `(.L_x_6) ;  /* 0x0000000400689947 */ /* 0x000fec0003800000 */
[----:B------:R-:W1:Y:S01]  /*0100*/  LDCU.128 UR8, c[0x0][0x380] ;  /* 0x00007000ff0877ac */ /* 0x000e620008000c00 */
[----:B------:R-:W-:Y:S02]  /*0110*/  HFMA2 R4, -RZ, RZ, 0, 1.9073486328125e-06 ;  /* 0x00000020ff047431 */ /* 0x000fe400000001ff */
[----:B------:R-:W-:Y:S01]  /*0120*/  IMAD.MOV.U32 R5, RZ, RZ, 0x0 ;  /* 0x00000000ff057424 */ /* 0x000fe200078e00ff */
[----:B------:R-:W-:Y:S01]  /*0130*/  LOP3.LUT R3, R2, 0x7ffffff0, RZ, 0xc0, !PT ;  /* 0x7ffffff002037812 */ /* 0x000fe200078ec0ff */
[----:B------:R-:W2:Y:S03]  /*0140*/  LDCU.64 UR6, c[0x0][0x390] ;  /* 0x00007200ff0677ac */ /* 0x000ea60008000a00 */
[----:B------:R-:W-:Y:S01]  /*0150*/  IADD3 R10, PT, PT, -R3, RZ, RZ ;  /* 0x000000ff030a7210 */ /* 0x000fe20007ffe1ff */
[----:B------:R-:W-:-:S03]  /*0160*/  IMAD.WIDE.U32 R4, R0, 0x4, R4 ;  /* 0x0000000400047825 */ /* 0x000fc600078e0004 */
[C---:B-1----:R-:W-:Y:S02]  /*0170*/  IADD3 R11, P2, PT, R4.reuse, UR10, RZ ;  /* 0x0000000a040b7c10 */ /* 0x042fe4000ff5e0ff */
[C---:B------:R-:W-:Y:S02]  /*0180*/  IADD3 R6, P3, PT, R4.reuse, UR8, RZ ;  /* 0x0000000804067c10 */ /* 0x040fe4000ff7e0ff */
[----:B--2---:R-:W-:Y:S02]  /*0190*/  IADD3 R13, P1, PT, R4, UR6, RZ ;  /* 0x00000006040d7c10 */ /* 0x004fe4000ff3e0ff */
[C---:B------:R-:W-:Y:S02]  /*01a0*/  IADD3.X R12, PT, PT, R5.reuse, UR11, RZ, P2, !PT ;  /* 0x0000000b050c7c10 */ /* 0x040fe400097fe4ff */
[C---:B------:R-:W-:Y:S02]  /*01b0*/  IADD3.X R16, PT, PT, R5.reuse, UR7, RZ, P1, !PT ;  /* 0x0000000705107c10 */ /* 0x040fe40008ffe4ff */
[----:B------:R-:W-:-:S07]  /*01c0*/  IADD3.X R7, PT, PT, R5, UR9, RZ, P3, !PT ;  /* 0x0000000905077c10 */ /* 0x000fce0009ffe4ff */
.L_x_7:
[----:B------:R-:W-:Y:S01]  /*01d0*/  IMAD.MOV.U32 R4, RZ, RZ, R11 ;  /* 0x000000ffff047224 */ /* 0x000fe200078e000b */
[----:B------:R-:W-:Y:S01]  /*01e0*/  MOV R5, R12 ;  /* 0x0000000c00057202 */ /* 0x000fe20000000f00 */
[----:B0-2---:R-:W2:Y:S04]  /*01f0*/  LDG.E R8, desc[UR4][R6.64+-0x20] ;  /* 0xffffe00406087981 */ /* 0x005ea8000c1e1900 */
[----:B------:R-:W2:Y:S02]  /*0200*/  LDG.E R9, desc[UR4][R4.64+-0x20] ;  /* 0xffffe00404097981 */ /* 0x000ea4000c1e1900 */
[----:B--2---:R-:W-:Y:S01]  /*0210*/  FADD R11, R8, R9 ;  /* 0x00000009080b7221 */ /* 0x004fe20000000000 */
[----:B------:R-:W-:Y:S01]  /*0220*/  IMAD.MOV.U32 R8, RZ, RZ, R13 ;  /* 0x000000ffff087224 */ /* 0x000fe200078e000d */
[----:B------:R-:W-:-:S05]  /*0230*/  MOV R9, R16 ;  /* 0x0000001000097202 */ /* 0x000fca0000000f00 */
[----:B------:R0:W-:Y:S04]  /*0240*/  STG.E desc[UR4][R8.64+-0x20], R11 ;  /* 0xffffe00b08007986 */ /* 0x0001e8000c101904 */
[----:B------:R-:W2:Y:S04]  /*0250*/  LDG.E R12, desc[UR4][R6.64+-0x1c] ;  /* 0xffffe404060c7981 */ /* 0x000ea8000c1e1900 */
[----:B------:R-:W2:Y:S02]  /*0260*/  LDG.E R13, desc[UR4][R4.64+-0x1c] ;  /* 0xffffe404040d7981 */ /* 0x000ea4000c1e1900 */
[----:B--2---:R-:W-:-:S05]  /*0270*/  FADD R13, R12, R13 ;  /* 0x0000000d0c0d7221 */ /* 0x004fca0000000000 */
[----:B------:R1:W-:Y:S04]  /*0280*/  STG.E desc[UR4][R8.64+-0x1c], R13 ;  /* 0xffffe40d08007986 */ /* 0x0003e8000c101904 */
[----:B------:R-:W2:Y:S04]  /*0290*/  LDG.E R12, desc[UR4][R6.64+-0x18] ;  /* 0xffffe804060c7981 */ /* 0x000ea8000c1e1900 */
[----:B------:R-:W2:Y:S02]  /*02a0*/  LDG.E R15, desc[UR4][R4.64+-0x18] ;  /* 0xffffe804040f7981 */ /* 0x000ea4000c1e1900 */
[----:B--2---:R-:W-:-:S05]  /*02b0*/  FADD R15, R12, R15 ;  /* 0x0000000f0c0f7221 */ /* 0x004fca0000000000 */
[----:B------:R2:W-:Y:S04]  /*02c0*/  STG.E desc[UR4][R8.64+-0x18], R15 ;  /* 0xffffe80f08007986 */ /* 0x0005e8000c101904 */
[----:B------:R-:W3:Y:S04]  /*02d0*/  LDG.E R12, desc[UR4][R6.64+-0x14] ;  /* 0xffffec04060c7981 */ /* 0x000ee8000c1e1900 */
[----:B------:R-:W3:Y:S02]  /*02e0*/  LDG.E R17, desc[UR4][R4.64+-0x14] ;  /* 0xffffec0404117981 */ /* 0x000ee4000c1e1900 */
[----:B---3--:R-:W-:-:S05]  /*02f0*/  FADD R17, R12, R17 ;  /* 0x000000110c117221 */ /* 0x008fca0000000000 */
[----:B------:R3:W-:Y:S04]  /*0300*/  STG.E desc[UR4][R8.64+-0x14], R17 ;  /* 0xffffec1108007986 */ /* 0x0007e8000c101904 */
[----:B0-----:R-:W4:Y:S04]  /*0310*/  LDG.E R11, desc[UR4][R6.64+-0x10] ;  /* 0xfffff004060b7981 */ /* 0x001f28000c1e1900 */
[----:B------:R-:W4:Y:S02]  /*0320*/  LDG.E R12, desc[UR4][R4.64+-0x10] ;  /* 0xfffff004040c7981 */ /* 0x000f24000c1e1900 */
[----:B----4-:R-:W-:-:S05]  /*0330*/  FADD R11, R11, R12 ;  /* 0x0000000c0b0b7221 */ /* 0x010fca0000000000 */
[----:B------:R0:W-:Y:S04]  /*0340*/  STG.E desc[UR4][R8.64+-0x10], R11 ;  /* 0xfffff00b08007986 */ /* 0x0001e8000c101904 */
[----:B------:R-:W4:Y:S04]  /*0350*/  LDG.E R12, desc[UR4][R6.64+-0xc] ;  /* 0xfffff404060c7981 */ /* 0x000f28000c1e1900 */
[----:B-1----:R-:W4:Y:S02]  /*0360*/  LDG.E R13, desc[UR4][R4.64+-0xc] ;  /* 0xfffff404040d7981 */ /* 0x002f24000c1e1900 */
[----:B----4-:R-:W-:-:S05]  /*0370*/  FADD R13, R12, R13 ;  /* 0x0000000d0c0d7221 */ /* 0x010fca0000000000 */
[----:B------:R1:W-:Y:S04]  /*0380*/  STG.E desc[UR4][R8.64+-0xc], R13 ;  /* 0xfffff40d08007986 */ /* 0x0003e8000c101904 */
[----:B------:R-:W4:Y:S04]  /*0390*/  LDG.E R12, desc[UR4][R6.64+-0x8] ;  /* 0xfffff804060c7981 */ /* 0x000f28000c1e1900 */
[----:B--2---:R-:W4:Y:S02]  /*03a0*/  LDG.E R15, desc[UR4][R4.64+-0x8] ;  /* 0xfffff804040f7981 */ /* 0x004f24000c1e1900 */
[----:B----4-:R-:W-:-:S05]  /*03b0*/  FADD R15, R12, R15 ;  /* 0x0000000f0c0f7221 */ /* 0x010fca0000000000 */
[----:B------:R2:W-:Y:S04]  /*03c0*/  STG.E desc[UR4][R8.64+-0x8], R15 ;  /* 0xfffff80f08007986 */ /* 0x0005e8000c101904 */
[----:B------:R-:W4:Y:S04]  /*03d0*/  LDG.E R12, desc[UR4][R6.64+-0x4] ;  /* 0xfffffc04060c7981 */ /* 0x000f28000c1e1900 */
[----:B---3--:R-:W4:Y:S02]  /*03e0*/  LDG.E R17, desc[UR4][R4.64+-0x4] ;  /* 0xfffffc0404117981 */ /* 0x008f24000c1e1900 */
[----:B----4-:R-:W-:-:S05]  /*03f0*/  FADD R17, R12, R17 ;  /* 0x000000110c117221 */ /* 0x010fca0000000000 */
        /* <DEDUP_REMOVED lines=26> */
[----:B--2---:R-:W4:Y:S01]  /*05a0*/  LDG.E R15, desc[UR4][R4.64+0x18] ;  /* 0x00001804040f7981 */ /* 0x004f22000c1e1900 */
[----:B------:R-:W-:Y:S02]  /*05b0*/  VIADD R10, R10, 0x10 ;  /* 0x000000100a0a7836 */ /* 0x000fe40000000000 */
[----:B----4-:R-:W-:-:S05]  /*05c0*/  FADD R15, R12, R15 ;  /* 0x0000000f0c0f7221 */ /* 0x010fca0000000000 */
[----:B------:R2:W-:Y:S04]  /*05d0*/  STG.E desc[UR4][R8.64+0x18], R15 ;  /* 0x0000180f08007986 */ /* 0x0005e8000c101904 */
[----:B------:R4:W5:Y:S04]  /*05e0*/  LDG.E R12, desc[UR4][R6.64+0x1c] ;  /* 0x00001c04060c7981 */ /* 0x000968000c1e1900 */
[----:B---3--:R-:W5:Y:S01]  /*05f0*/  LDG.E R17, desc[UR4][R4.64+0x1c] ;  /* 0x00001c0404117981 */ /* 0x008f62000c1e1900 */
[----:B------:R-:W-:Y:S02]  /*0600*/  ISETP.NE.AND P1, PT, R10, RZ, PT ;  /* 0x000000ff0a00720c */ /* 0x000fe40003f25270 */
[----:B0-----:R-:W-:-:S02]  /*0610*/  IADD3 R11, P3, PT, R4, 0x40, RZ ;  /* 0x00000040040b7810 */ /* 0x001fc40007f7e0ff */
[----:B-1----:R-:W-:Y:S02]  /*0620*/  IADD3 R13, P2, PT, R8, 0x40, RZ ;  /* 0x00000040080d7810 */ /* 0x002fe40007f5e0ff */
[----:B----4-:R-:W-:Y:S02]  /*0630*/  IADD3 R6, P4, PT, R6, 0x40, RZ ;  /* 0x0000004006067810 */ /* 0x010fe40007f9e0ff */
[----:B------:R-:W-:Y:S02]  /*0640*/  IADD3.X R16, PT, PT, RZ, R9, RZ, P2, !PT ;  /* 0x00000009ff107210 */ /* 0x000fe400017fe4ff */
[----:B------:R-:W-:Y:S01]  /*0650*/  IADD3.X R7, PT, PT, RZ, R7, RZ, P4, !PT ;  /* 0x00000007ff077210 */ /* 0x000fe200027fe4ff */
[----:B-----5:R-:W-:Y:S01]  /*0660*/  FADD R17, R12, R17 ;  /* 0x000000110c117221 */ /* 0x020fe20000000000 */
[----:B------:R-:W-:-:S04]  /*0670*/  IMAD.X R12, RZ, RZ, R5, P3 ;  /* 0x000000ffff0c7224 */ /* 0x000fc800018e0605 */
[----:B------:R2:W-:Y:S01]  /*0680*/  STG.E desc[UR4][R8.64+0x1c], R17 ;  /* 0x00001c1108007986 */ /* 0x0005e2000c101904 */
[----:B------:R-:W-:Y:S05]  /*0690*/  @P1 BRA `(.L_x_7) ;  /* 0xfffffff800cc1947 */ /* 0x000fea000383ffff */
.L_x_6:
[----:B0-----:R-:W-:Y:S05]  /*06a0*/  @!P0 EXIT ;  /* 0x000000000000894d */ /* 0x001fea0003800000 */
[----:B------:R-:W-:Y:S02]  /*06b0*/  ISETP.GE.U32.AND P1, PT, R14, 0x8, PT ;  /* 0x000000080e00780c */ /* 0x000fe40003f26070 */
[----:B------:R-:W-:-:S04]  /*06c0*/  LOP3.LUT R16, R2, 0x7, RZ, 0xc0, !PT ;  /* 0x0000000702107812 */ /* 0x000fc800078ec0ff */
[----:B------:R-:W-:-:S07]  /*06d0*/  ISETP.NE.AND P0, PT, R16, RZ, PT ;  /* 0x000000ff1000720c */ /* 0x000fce0003f05270 */
[----:B------:R-:W-:Y:S06]  /*06e0*/  @!P1 BRA `(.L_x_8) ;  /* 0x0000000000d09947 */ /* 0x000fec0003800000 */
[----:B------:R-:W0:Y:S01]  /*06f0*/  LDC.64 R10, c[0x0][0x380] ;  /* 0x0000e000ff0a7b82 */ /* 0x000e220000000a00 */
[C---:B------:R-:W-:Y:S01]  /*0700*/  IMAD.IADD R5, R0.reuse, 0x1, R3 ;  /* 0x0000000100057824 */ /* 0x040fe200078e0203 */
[----:B------:R-:W1:Y:S06]  /*0710*/  LDCU.128 UR8, c[0x0][0x380] ;  /* 0x00007000ff0877ac */ /* 0x000e6c0008000c00 */
[----:B------:R-:W3:Y:S08]  /*0720*/  LDC.64 R12, c[0x0][0x388] ;  /* 0x0000e200ff0c7b82 */ /* 0x000ef00000000a00 */
[----:B--2---:R-:W2:Y:S01]  /*0730*/  LDC.64 R8, c[0x0][0x390] ;  /* 0x0000e400ff087b82 */ /* 0x004ea20000000a00 */
[----:B------:R-:W-:Y:S01]  /*0740*/  IADD3 R17, P1, PT, R0, R3, RZ ;  /* 0x0000000300117210 */ /* 0x000fe20007f3e0ff */
[----:B------:R-:W4:Y:S01]  /*0750*/  LDCU.64 UR6, c[0x0][0x390] ;  /* 0x00007200ff0677ac */ /* 0x000f220008000a00 */
[----:B0-----:R-:W-:-:S06]  /*0760*/  IMAD.WIDE.U32 R10, R5, 0x4, R10 ;  /* 0x00000004050a7825 */ /* 0x001fcc00078e000a */
[----:B------:R-:W5:Y:S01]  /*0770*/  LDG.E R10, desc[UR4][R10.64] ;  /* 0x000000040a0a7981 */ /* 0x000f62000c1e1900 */
[----:B---3--:R-:W-:-:S06]  /*0780*/  IMAD.WIDE.U32 R12, R5, 0x4, R12 ;  /* 0x00000004050c7825 */ /* 0x008fcc00078e000c */
[----:B------:R-:W5:Y:S01]  /*0790*/  LDG.E R13, desc[UR4][R12.64] ;  /* 0x000000040c0d7981 */ /* 0x000f62000c1e1900 */
[----:B------:R-:W-:Y:S01]  /*07a0*/  IADD3.X R4, PT, PT, RZ, RZ, RZ, P1, !PT ;  /* 0x000000ffff047210 */ /* 0x000fe20000ffe4ff */
[----:B------:R-:W-:-:S03]  /*07b0*/  IMAD.SHL.U32 R14, R17, 0x4, RZ ;  /* 0x00000004110e7824 */ /* 0x000fc600078e00ff */
[----:B------:R-:W-:Y:S02]  /*07c0*/  SHF.L.U64.HI R17, R17, 0x2, R4 ;  /* 0x0000000211117819 */ /* 0x000fe40000010204 */
[C---:B-1----:R-:W-:Y:S02]  /*07d0*/  IADD3 R6, P1, PT, R14.reuse, UR8, RZ ;  /* 0x000000080e067c10 */ /* 0x042fe4000ff3e0ff */
[----:B------:R-:W-:Y:S02]  /*07e0*/  IADD3 R4, P2, PT, R14, UR10, RZ ;  /* 0x0000000a0e047c10 */ /* 0x000fe4000ff5e0ff */
[----:B------:R-:W-:Y:S01]  /*07f0*/  IADD3.X R7, PT, PT, R17, UR9, RZ, P1, !PT ;  /* 0x0000000911077c10 */ /* 0x000fe20008ffe4ff */
[----:B-----5:R-:W-:Y:S01]  /*0800*/  FADD R15, R10, R13 ;  /* 0x0000000d0a0f7221 */ /* 0x020fe20000000000 */
[----:B--2---:R-:W-:Y:S01]  /*0810*/  IMAD.WIDE.U32 R10, R5, 0x4, R8 ;  /* 0x00000004050a7825 */ /* 0x004fe200078e0008 */
[----:B------:R-:W-:-:S04]  /*0820*/  IADD3.X R5, PT, PT, R17, UR11, RZ, P2, !PT ;  /* 0x0000000b11057c10 */ /* 0x000fc800097fe4ff */
[----:B------:R0:W-:Y:S04]  /*0830*/  STG.E desc[UR4][R10.64], R15 ;  /* 0x0000000f0a007986 */ /* 0x0001e8000c101904 */
[----:B------:R-:W2:Y:S04]  /*0840*/  LDG.E R12, desc[UR4][R6.64+0x4] ;  /* 0x00000404060c7981 */ /* 0x000ea8000c1e1900 */
[----:B------:R-:W2:Y:S01]  /*0850*/  LDG.E R13, desc[UR4][R4.64+0x4] ;  /* 0x00000404040d7981 */ /* 0x000ea2000c1e1900 */
[----:B----4-:R-:W-:-:S04]  /*0860*/  IADD3 R8, P1, PT, R14, UR6, RZ ;  /* 0x000000060e087c10 */ /* 0x010fc8000ff3e0ff */
[----:B------:R-:W-:Y:S01]  /*0870*/  IADD3.X R9, PT, PT, R17, UR7, RZ, P1, !PT ;  /* 0x0000000711097c10 */ /* 0x000fe20008ffe4ff */
[----:B--2---:R-:W-:-:S05]  /*0880*/  FADD R13, R12, R13 ;  /* 0x0000000d0c0d7221 */ /* 0x004fca0000000000 */
[----:B------:R1:W-:Y:S04]  /*0890*/  STG.E desc[UR4][R8.64+0x4], R13 ;  /* 0x0000040d08007986 */ /* 0x0003e8000c101904 */
[----:B------:R-:W2:Y:S04]  /*08a0*/  LDG.E R12, desc[UR4][R6.64+0x8] ;  /* 0x00000804060c7981 */ /* 0x000ea8000c1e1900 */
[----:B------:R-:W2:Y:S02]  /*08b0*/  LDG.E R17, desc[UR4][R4.64+0x8] ;  /* 0x0000080404117981 */ /* 0x000ea4000c1e1900 */
[----:B--2---:R-:W-:-:S05]  /*08c0*/  FADD R17, R12, R17 ;  /* 0x000000110c117221 */ /* 0x004fca0000000000 */
[----:B------:R2:W-:Y:S04]  /*08d0*/  STG.E desc[UR4][R8.64+0x8], R17 ;  /* 0x0000081108007986 */ /* 0x0005e8000c101904 */
[----:B0-----:R-:W3:Y:S04]  /*08e0*/  LDG.E R10, desc[UR4][R6.64+0xc] ;  /* 0x00000c04060a7981 */ /* 0x001ee8000c1e1900 */
[----:B------:R-:W3:Y:S02]  /*08f0*/  LDG.E R11, desc[UR4][R4.64+0xc] ;  /* 0x00000c04040b7981 */ /* 0x000ee4000c1e1900 */
[----:B---3--:R-:W-:-:S05]  /*0900*/  FADD R11, R10, R11 ;  /* 0x0000000b0a0b7221 */ /* 0x008fca0000000000 */
[----:B------:R0:W-:Y:S04]  /*0910*/  STG.E desc[UR4][R8.64+0xc], R11 ;  /* 0x00000c0b08007986 */ /* 0x0001e8000c101904 */
[----:B------:R-:W3:Y:S04]  /*0920*/  LDG.E R10, desc[UR4][R6.64+0x10] ;  /* 0x00001004060a7981 */ /* 0x000ee8000c1e1900 */
[----:B------:R-:W3:Y:S02]  /*0930*/  LDG.E R15, desc[UR4][R4.64+0x10] ;  /* 0x00001004040f7981 */ /* 0x000ee4000c1e1900 */
[----:B---3--:R-:W-:-:S05]  /*0940*/  FADD R15, R10, R15 ;  /* 0x0000000f0a0f7221 */ /* 0x008fca0000000000 */
        /* <DEDUP_REMOVED lines=9> */
[----:B------:R-:W2:Y:S04]  /*09e0*/  LDG.E R10, desc[UR4][R6.64+0x1c] ;  /* 0x00001c04060a7981 */ /* 0x000ea8000c1e1900 */
[----:B0-----:R-:W2:Y:S01]  /*09f0*/  LDG.E R11, desc[UR4][R4.64+0x1c] ;  /* 0x00001c04040b7981 */ /* 0x001ea2000c1e1900 */
[----:B------:R-:W-:Y:S01]  /*0a00*/  IADD3 R3, PT, PT, R3, 0x8, RZ ;  /* 0x0000000803037810 */ /* 0x000fe20007ffe0ff */
[----:B--2---:R-:W-:-:S05]  /*0a10*/  FADD R11, R10, R11 ;  /* 0x0000000b0a0b7221 */ /* 0x004fca0000000000 */
[----:B------:R3:W-:Y:S02]  /*0a20*/  STG.E desc[UR4][R8.64+0x1c], R11 ;  /* 0x00001c0b08007986 */ /* 0x0007e4000c101904 */
.L_x_8:
[----:B------:R-:W-:Y:S05]  /*0a30*/  @!P0 EXIT ;  /* 0x000000000000894d */ /* 0x000fea0003800000 */
[----:B------:R-:W-:Y:S02]  /*0a40*/  ISETP.GE.U32.AND P1, PT, R16, 0x4, PT ;  /* 0x000000041000780c */ /* 0x000fe40003f26070 */
[----:B------:R-:W-:-:S04]  /*0a50*/  LOP3.LUT R2, R2, 0x3, RZ, 0xc0, !PT ;  /* 0x0000000302027812 */ /* 0x000fc800078ec0ff */
[----:B------:R-:W-:-:S07]  /*0a60*/  ISETP.NE.AND P0, PT, R2, RZ, PT ;  /* 0x000000ff0200720c */ /* 0x000fce0003f05270 */
[----:B------:R-:W-:Y:S06]  /*0a70*/  @!P1 BRA `(.L_x_9) ;  /* 0x0000000000909947 */ /* 0x000fec0003800000 */
[----:B------:R-:W0:Y:S01]  /*0a80*/  LDC.64 R4, c[0x0][0x380] ;  /* 0x0000e000ff047b82 */ /* 0x000e220000000a00 */
[----:B--23--:R-:W-:Y:S01]  /*0a90*/  IMAD.IADD R17, R0, 0x1, R3 ;  /* 0x0000000100117824 */ /* 0x00cfe200078e0203 */
[----:B------:R-:W1:Y:S01]  /*0aa0*/  LDCU.128 UR8, c[0x0][0x380] ;  /* 0x00007000ff0877ac */ /* 0x000e620008000c00 */
[----:B------:R-:W2:Y:S05]  /*0ab0*/  LDCU.64 UR6, c[0x0][0x390] ;  /* 0x00007200ff0677ac */ /* 0x000eaa0008000a00 */
[----:B------:R-:W3:Y:S08]  /*0ac0*/  LDC.64 R6, c[0x0][0x388] ;  /* 0x0000e200ff067b82 */ /* 0x000ef00000000a00 */
[----:B------:R-:W4:Y:S01]  /*0ad0*/  LDC.64 R12, c[0x0][0x390] ;  /* 0x0000e400ff0c7b82 */ /* 0x000f220000000a00 */
[----:B0-----:R-:W-:-:S06]  /*0ae0*/  IMAD.WIDE.U32 R8, R17, 0x4, R4 ;  /* 0x0000000411087825 */ /* 0x001fcc00078e0004 */
[----:B------:R-:W5:Y:S01]  /*0af0*/  LDG.E R8, desc[UR4][R8.64] ;  /* 0x0000000408087981 */ /* 0x000f62000c1e1900 */
[----:B---3--:R-:W-:-:S06]  /*0b00*/  IMAD.WIDE.U32 R10, R17, 0x4, R6 ;  /* 0x00000004110a7825 */ /* 0x008fcc00078e0006 */
[----:B------:R-:W5:Y:S01]  /*0b10*/  LDG.E R11, desc[UR4][R10.64] ;  /* 0x000000040a0b7981 */ /* 0x000f62000c1e1900 */
[----:B------:R-:W-:-:S04]  /*0b20*/  IADD3 R4, P1, PT, R0, R3, RZ ;  /* 0x0000000300047210 */ /* 0x000fc80007f3e0ff */
[----:B------:R-:W-:Y:S01]  /*0b30*/  IADD3.X R5, PT, PT, RZ, RZ, RZ, P1, !PT ;  /* 0x000000ffff057210 */ /* 0x000fe20000ffe4ff */
[----:B------:R-:W-:-:S03]  /*0b40*/  IMAD.SHL.U32 R16, R4, 0x4, RZ ;  /* 0x0000000404107824 */ /* 0x000fc600078e00ff */
[----:B------:R-:W-:Y:S02]  /*0b50*/  SHF.L.U64.HI R14, R4, 0x2, R5 ;  /* 0x00000002040e7819 */ /* 0x000fe40000010205 */
[C---:B-1----:R-:W-:Y:S02]  /*0b60*/  IADD3 R6, P1, PT, R16.reuse, UR8, RZ ;  /* 0x0000000810067c10 */ /* 0x042fe4000ff3e0ff */
[----:B------:R-:W-:Y:S01]  /*0b70*/  IADD3 R4, P2, PT, R16, UR10, RZ ;  /* 0x0000000a10047c10 */ /* 0x000fe2000ff5e0ff */
[----:B----4-:R-:W-:Y:S01]  /*0b80*/  IMAD.WIDE.U32 R12, R17, 0x4, R12 ;  /* 0x00000004110c7825 */ /* 0x010fe200078e000c */
[C---:B------:R-:W-:Y:S02]  /*0b90*/  IADD3.X R7, PT, PT, R14.reuse, UR9, RZ, P1, !PT ;  /* 0x000000090e077c10 */ /* 0x040fe40008ffe4ff */
[----:B------:R-:W-:Y:S01]  /*0ba0*/  IADD3.X R5, PT, PT, R14, UR11, RZ, P2, !PT ;  /* 0x0000000b0e057c10 */ /* 0x000fe200097fe4ff */
[----:B-----5:R-:W-:-:S05]  /*0bb0*/  FADD R15, R8, R11 ;  /* 0x0000000b080f7221 */ /* 0x020fca0000000000 */
[----:B------:R0:W-:Y:S04]  /*0bc0*/  STG.E desc[UR4][R12.64], R15 ;  /* 0x0000000f0c007986 */ /* 0x0001e8000c101904 */
[----:B------:R-:W3:Y:S04]  /*0bd0*/  LDG.E R10, desc[UR4][R6.64+0x4] ;  /* 0x00000404060a7981 */ /* 0x000ee8000c1e1900 */
[----:B------:R-:W3:Y:S01]  /*0be0*/  LDG.E R11, desc[UR4][R4.64+0x4] ;  /* 0x00000404040b7981 */ /* 0x000ee2000c1e1900 */
[----:B--2---:R-:W-:-:S04]  /*0bf0*/  IADD3 R8, P1, PT, R16, UR6, RZ ;  /* 0x0000000610087c10 */ /* 0x004fc8000ff3e0ff */
[----:B------:R-:W-:Y:S01]  /*0c00*/  IADD3.X R9, PT, PT, R14, UR7, RZ, P1, !PT ;  /* 0x000000070e097c10 */ /* 0x000fe20008ffe4ff */
[----:B---3--:R-:W-:-:S05]  /*0c10*/  FADD R11, R10, R11 ;  /* 0x0000000b0a0b7221 */ /* 0x008fca0000000000 */
[----:B------:R1:W-:Y:S04]  /*0c20*/  STG.E desc[UR4][R8.64+0x4], R11 ;  /* 0x0000040b08007986 */ /* 0x0003e8000c101904 */
[----:B------:R-:W2:Y:S04]  /*0c30*/  LDG.E R10, desc[UR4][R6.64+0x8] ;  /* 0x00000804060a7981 */ /* 0x000ea8000c1e1900 */
[----:B------:R-:W2:Y:S02]  /*0c40*/  LDG.E R17, desc[UR4][R4.64+0x8] ;  /* 0x0000080404117981 */ /* 0x000ea4000c1e1900 */
[----:B--2---:R-:W-:-:S05]  /*0c50*/  FADD R17, R10, R17 ;  /* 0x000000110a117221 */ /* 0x004fca0000000000 */
[----:B------:R1:W-:Y:S04]  /*0c60*/  STG.E desc[UR4][R8.64+0x8], R17 ;  /* 0x0000081108007986 */ /* 0x0003e8000c101904 */
[----:B------:R-:W2:Y:S04]  /*0c70*/  LDG.E R10, desc[UR4][R6.64+0xc] ;  /* 0x00000c04060a7981 */ /* 0x000ea8000c1e1900 */
[----:B0-----:R-:W2:Y:S01]  /*0c80*/  LDG.E R13, desc[UR4][R4.64+0xc] ;  /* 0x00000c04040d7981 */ /* 0x001ea2000c1e1900 */
[----:B------:R-:W-:Y:S01]  /*0c90*/  IADD3 R3, PT, PT, R3, 0x4, RZ ;  /* 0x0000000403037810 */ /* 0x000fe20007ffe0ff */
[----:B--2---:R-:W-:-:S05]  /*0ca0*/  FADD R13, R10, R13 ;  /* 0x0000000d0a0d7221 */ /* 0x004fca0000000000 */
[----:B------:R1:W-:Y:S02]  /*0cb0*/  STG.E desc[UR4][R8.64+0xc], R13 ;  /* 0x00000c0d08007986 */ /* 0x0003e4000c101904 */
.L_x_9:
[----:B------:R-:W-:Y:S05]  /*0cc0*/  @!P0 EXIT ;  /* 0x000000000000894d */ /* 0x000fea0003800000 */
[----:B------:R-:W0:Y:S01]  /*0cd0*/  LDC.64 R4, c[0x0][0x390] ;  /* 0x0000e400ff047b82 */ /* 0x000e220000000a00 */
[----:B------:R-:W-:Y:S02]  /*0ce0*/  IMAD.IADD R3, R0, 0x1, R3 ;  /* 0x0000000100037824 */ /* 0x000fe400078e0203 */
[----:B------:R-:W-:-:S05]  /*0cf0*/  IMAD.MOV R0, RZ, RZ, -R2 ;  /* 0x000000ffff007224 */ /* 0x000fca00078e0a02 */
[----:B------:R-:W4:Y:S08]  /*0d00*/  LDC.64 R6, c[0x0][0x388] ;  /* 0x0000e200ff067b82 */ /* 0x000f300000000a00 */
[----:B-123--:R-:W1:Y:S01]  /*0d10*/  LDC.64 R8, c[0x0][0x380] ;  /* 0x0000e000ff087b82 */ /* 0x00ee620000000a00 */
[----:B0-----:R-:W-:-:S04]  /*0d20*/  IMAD.WIDE.U32 R4, R3, 0x4, R4 ;  /* 0x0000000403047825 */ /* 0x001fc800078e0004 */
[----:B------:R-:W-:Y:S01]  /*0d30*/  IMAD.MOV.U32 R13, RZ, RZ, R5 ;  /* 0x000000ffff0d7224 */ /* 0x000fe200078e0005 */
[----:B------:R-:W-:Y:S01]  /*0d40*/  MOV R10, R4 ;  /* 0x00000004000a7202 */ /* 0x000fe20000000f00 */
[----:B----4-:R-:W-:-:S05]  /*0d50*/  IMAD.WIDE.U32 R6, R3, 0x4, R6 ;  /* 0x0000000403067825 */ /* 0x010fca00078e0006 */
[----:B------:R-:W-:Y:S01]  /*0d60*/  MOV R11, R7 ;  /* 0x00000007000b7202 */ /* 0x000fe20000000f00 */
[----:B-1----:R-:W-:-:S07]  /*0d70*/  IMAD.WIDE.U32 R8, R3, 0x4, R8 ;  /* 0x0000000403087825 */ /* 0x002fce00078e0008 */
.L_x_10:
[----:B0-----:R-:W-:Y:S01]  /*0d80*/  MOV R2, R8 ;  /* 0x0000000800027202 */ /* 0x001fe20000000f00 */
[----:B------:R-:W-:Y:S01]  /*0d90*/  IMAD.MOV.U32 R5, RZ, RZ, R11 ;  /* 0x000000ffff057224 */ /* 0x000fe200078e000b */
[----:B------:R-:W-:Y:S01]  /*0da0*/  MOV R4, R6 ;  /* 0x0000000600047202 */ /* 0x000fe20000000f00 */
[----:B------:R-:W-:-:S04]  /*0db0*/  IMAD.MOV.U32 R3, RZ, RZ, R9 ;  /* 0x000000ffff037224 */ /* 0x000fc800078e0009 */
[----:B------:R-:W2:Y:S04]  /*0dc0*/  LDG.E R5, desc[UR4][R4.64] ;  /* 0x0000000404057981 */ /* 0x000ea8000c1e1900 */
[----:B------:R0:W2:Y:S01]  /*0dd0*/  LDG.E R2, desc[UR4][R2.64] ;  /* 0x0000000402027981 */ /* 0x0000a2000c1e1900 */
[----:B------:R-:W-:-:S04]  /*0de0*/  IADD3 R0, PT, PT, R0, 0x1, RZ ;  /* 0x0000000100007810 */ /* 0x000fc80007ffe0ff */
[----:B------:R-:W-:Y:S02]  /*0df0*/  ISETP.NE.AND P0, PT, R0, RZ, PT ;  /* 0x000000ff0000720c */ /* 0x000fe40003f05270 */
[----:B------:R-:W-:Y:S01]  /*0e00*/  IADD3 R8, P3, PT, R8, 0x4, RZ ;  /* 0x0000000408087810 */ /* 0x000fe20007f7e0ff */
[----:B0-----:R-:W-:Y:S01]  /*0e10*/  IMAD.MOV.U32 R3, RZ, RZ, R13 ;  /* 0x000000ffff037224 */ /* 0x001fe200078e000d */
[----:B------:R-:W-:-:S03]  /*0e20*/  IADD3 R6, P2, PT, R6, 0x4, RZ ;  /* 0x0000000406067810 */ /* 0x000fc60007f5e0ff */
[----:B------:R-:W-:Y:S01]  /*0e30*/  IMAD.X R9, RZ, RZ, R9, P3 ;  /* 0x000000ffff097224 */ /* 0x000fe200018e0609 */
[----:B------:R-:W-:Y:S01]  /*0e40*/  IADD3.X R11, PT, PT, RZ, R11, RZ, P2, !PT ;  /* 0x0000000bff0b7210 */ /* 0x000fe200017fe4ff */
[----:B--2---:R-:W-:Y:S01]  /*0e50*/  FADD R7, R2, R5 ;  /* 0x0000000502077221 */ /* 0x004fe20000000000 */
[----:B------:R-:W-:Y:S02]  /*0e60*/  MOV R2, R10 ;  /* 0x0000000a00027202 */ /* 0x000fe40000000f00 */
[----:B------:R-:W-:-:S03]  /*0e70*/  IADD3 R10, P1, PT, R10, 0x4, RZ ;  /* 0x000000040a0a7810 */ /* 0x000fc60007f3e0ff */
[----:B------:R0:W-:Y:S02]  /*0e80*/  STG.E desc[UR4][R2.64], R7 ;  /* 0x0000000702007986 */ /* 0x0001e4000c101904 */
[----:B------:R-:W-:Y:S01]  /*0e90*/  IMAD.X R13, RZ, RZ, R13, P1 ;  /* 0x000000ffff0d7224 */ /* 0x000fe200008e060d */
[----:B------:R-:W-:Y:S07]  /*0ea0*/  @P0 BRA `(.L_x_10) ;  /* 0xfffffffc00b40947 */ /* 0x000fee000383ffff */
[----:B------:R-:W-:Y:S05]  /*0eb0*/  EXIT ;  /* 0x000000000000794d */ /* 0x000fea0003800000 */
.L_x_11:
        /* <DEDUP_REMOVED lines=12> */
.L_x_14:


//--------------------- .text._Z13addMatrices_BPfS_S_i --------------------------
	.section	.text._Z13addMatrices_BPfS_S_i,"ax",@progbits
	.align	128
        .global         _Z13addMatrices_BPfS_S_i
        .type           _Z13addMatrices_BPfS_S_i,@function
        .size           _Z13addMatrices_BPfS_S_i,(.L_x_15 - _Z13addMatrices_BPfS_S_i)
        .other          _Z13addMatrices_BPfS_S_i,@"STO_CUDA_ENTRY STV_DEFAULT"
_Z13addMatrices_BPfS_S_i:
.text._Z13addMatrices_BPfS_S_i:
[----:B------:R-:W-:Y:S01]  /*0000*/  LDC R1, c[0x0][0x37c] ;  /* 0x0000df00ff017b82 */ /* 0x000fe20000000800 */
[----:B------:R-:W0:Y:S07]  /*0010*/  S2R R0, SR_TID.Y ;  /* 0x0000000000007919 */ /* 0x000e2e0000002200 */
[----:B------:R-:W0:Y:S01]  /*0020*/  LDC R3, c[0x0][0x364] ;  /* 0x0000d900ff037b82 */ /* 0x000e220000000800 */
[----:B------:R-:W1:Y:S01]  /*0030*/  LDCU UR6, c[0x0][0x398] ;  /* 0x00007300ff0677ac */ /* 0x000e620008000800 */
[----:B------:R-:W2:Y:S06]  /*0040*/  S2R R7, SR_TID.X ;  /* 0x0000000000077919 */ /* 0x000eac0000002100 */
[----:B------:R-:W0:Y:S08]  /*0050*/  S2UR UR4, SR_CTAID.Y ;  /* 0x00000000000479c3 */ /* 0x000e300000002600 */
[----:B------:R-:W2:Y:S08]  /*0060*/  S2UR UR5, SR_CTAID.X ;  /* 0x00000000000579c3 */ /* 0x000eb00000002500 */
[----:B------:R-:W2:Y:S01]  /*0070*/  LDC R2, c[0x0][0x360] ;  /* 0x0000d800ff027b82 */ /* 0x000ea20000000800 */
[----:B0-----:R-:W-:-:S02]  /*0080*/  IMAD R0, R3, UR4, R0 ;  /* 0x0000000403007c24 */ /* 0x001fc4000f8e0200 */
[----:B--2---:R-:W-:-:S05]  /*0090*/  IMAD R7, R2, UR5, R7 ;  /* 0x0000000502077c24 */ /* 0x004fca000f8e0207 */
[----:B------:R-:W-:-:S04]  /*00a0*/  VIMNMX R2, PT, PT, R0, R7, !PT ;  /* 0x0000000700027248 */ /* 0x000fc80007fe0100 */
[----:B-1----:R-:W-:-:S13]  /*00b0*/  ISETP.GE.AND P0, PT, R2, UR6, PT ;  /* 0x0000000602007c0c */ /* 0x002fda000bf06270 */
[----:B------:R-:W-:Y:S05]  /*00c0*/  @P0 EXIT ;  /* 0x000000000000094d */ /* 0x000fea0003800000 */
[----:B------:R-:W0:Y:S01]  /*00d0*/  LDC.64 R2, c[0x0][0x380] ;  /* 0x0000e000ff027b82 */ /* 0x000e220000000a00 */
[----:B------:R-:W1:Y:S01]  /*00e0*/  LDCU.64 UR4, c[0x0][0x358] ;  /* 0x00006b00ff0477ac */ /* 0x000e620008000a00 */
[----:B------:R-:W-:-:S06]  /*00f0*/  IMAD R9, R0, UR6, R7 ;  /* 0x0000000600097c24 */ /* 0x000fcc000f8e0207 */
[----:B------:R-:W2:Y:S08]  /*0100*/  LDC.64 R4, c[0x0][0x388] ;  /* 0x0000e200ff047b82 */ /* 0x000eb00000000a00 */
[----:B------:R-:W3:Y:S01]  /*0110*/  LDC.64 R6, c[0x0][0x390] ;  /* 0x0000e400ff067b82 */ /* 0x000ee20000000a00 */
[----:B0-----:R-:W-:-:S06]  /*0120*/  IMAD.WIDE R2, R9, 0x4, R2 ;  /* 0x0000000409027825 */ /* 0x001fcc00078e0202 */
[----:B-1----:R-:W4:Y:S01]  /*0130*/  LDG.E R2, desc[UR4][R2.64] ;  /* 0x0000000402027981 */ /* 0x002f22000c1e1900 */
[----:B--2---:R-:W-:-:S06]  /*0140*/  IMAD.WIDE R4, R9, 0x4, R4 ;  /* 0x0000000409047825 */ /* 0x004fcc00078e0204 */
[----:B------:R-:W4:Y:S01]  /*0150*/  LDG.E R5, desc[UR4][R4.64] ;  /* 0x0000000404057981 */ /* 0x000f22000c1e1900 */
[----:B---3--:R-:W-:-:S04]  /*0160*/  IMAD.WIDE R6, R9, 0x4, R6 ;  /* 0x0000000409067825 */ /* 0x008fc800078e0206 */
[----:B----4-:R-:W-:-:S05]  /*0170*/  FADD R9, R2, R5 ;  /* 0x0000000502097221 */ /* 0x010fca0000000000 */
[----:B------:R-:W-:Y:S01]  /*0180*/  STG.E desc[UR4][R6.64], R9 ;  /* 0x0000000906007986 */ /* 0x000fe2000c101904 */
[----:B------:R-:W-:Y:S05]  /*0190*/  EXIT ;  /* 0x000000000000794d */ /* 0x000fea0003800000 */
.L_x_12:
        /* <DEDUP_REMOVED lines=14> */
.L_x_15:


//--------------------- .nv.shared.reserved.0     --------------------------
	.section	.nv.shared.reserved.0,"aw",@nobits
	.weak		__nv_reservedSMEM_offset_0_alias
	.size		__nv_reservedSMEM_offset_0_alias, 0, 64
	.other		__nv_reservedSMEM_offset_0_alias,@"STO_CUDA_RESERVED_SHARED STV_DEFAULT"
__nv_reservedSMEM_offset_0_alias:
	.zero		0
	.zero		64


//--------------------- .nv.constant0._Z13addMatrices_DPfS_S_i --------------------------
	.section	.nv.constant0._Z13addMatrices_DPfS_S_i,"a",@progbits
	.sectionflags	@""
	.align	4
.nv.constant0._Z13addMatrices_DPfS_S_i:
	.zero		924


//--------------------- .nv.constant0._Z13addMatrices_CPfS_S_i --------------------------
	.section	.nv.constant0._Z13addMatrices_CPfS_S_i,"a",@progbits
	.sectionflags	@""
	.align	4
.nv.constant0._Z13addMatrices_CPfS_S_i:
	.zero		924


//--------------------- .nv.constant0._Z13addMatrices_BPfS_S_i --------------------------
	.section	.nv.constant0._Z13addMatrices_BPfS_S_i,"a",@progbits
	.sectionflags	@""
	.align	4
.nv.constant0._Z13addMatrices_BPfS_S_i:
	.zero		924


//--------------------- SYMBOLS --------------------------

	.type		.nv.reservedSmem.offset0,@object
	.size		.nv.reservedSmem.offset0,0x4
